//
// Generated by NVIDIA NVVM Compiler
//
// Compiler Build ID: CL-36424714
// Cuda compilation tools, release 13.0, V13.0.88
// Based on NVVM 20.0.0
//

.version 9.0
.target sm_100
.address_size 64

	// .globl	_Z21matmul_sigmoid_kernelPKfS0_Pfiii

.visible .entry _Z21matmul_sigmoid_kernelPKfS0_Pfiii(
	.param .u64 .ptr .align 1 _Z21matmul_sigmoid_kernelPKfS0_Pfiii_param_0,
	.param .u64 .ptr .align 1 _Z21matmul_sigmoid_kernelPKfS0_Pfiii_param_1,
	.param .u64 .ptr .align 1 _Z21matmul_sigmoid_kernelPKfS0_Pfiii_param_2,
	.param .u32 _Z21matmul_sigmoid_kernelPKfS0_Pfiii_param_3,
	.param .u32 _Z21matmul_sigmoid_kernelPKfS0_Pfiii_param_4,
	.param .u32 _Z21matmul_sigmoid_kernelPKfS0_Pfiii_param_5
)
{
	.reg .pred 	%p<13>;
	.reg .b32 	%r<50>;
	.reg .b32 	%f<125>;
	.reg .b64 	%rd<43>;

	ld.param.u64 	%rd11, [_Z21matmul_sigmoid_kernelPKfS0_Pfiii_param_0];
	ld.param.u64 	%rd12, [_Z21matmul_sigmoid_kernelPKfS0_Pfiii_param_1];
	ld.param.u64 	%rd10, [_Z21matmul_sigmoid_kernelPKfS0_Pfiii_param_2];
	ld.param.u32 	%r27, [_Z21matmul_sigmoid_kernelPKfS0_Pfiii_param_3];
	ld.param.u32 	%r25, [_Z21matmul_sigmoid_kernelPKfS0_Pfiii_param_4];
	ld.param.u32 	%r26, [_Z21matmul_sigmoid_kernelPKfS0_Pfiii_param_5];
	cvta.to.global.u64 	%rd1, %rd12;
	cvta.to.global.u64 	%rd2, %rd11;
	mov.u32 	%r28, %ctaid.y;
	mov.u32 	%r29, %ntid.y;
	mov.u32 	%r30, %tid.y;
	mad.lo.s32 	%r1, %r28, %r29, %r30;
	mov.u32 	%r31, %ctaid.x;
	mov.u32 	%r32, %ntid.x;
	mov.u32 	%r33, %tid.x;
	mad.lo.s32 	%r2, %r31, %r32, %r33;
	setp.ge.s32 	%p1, %r1, %r27;
	setp.ge.s32 	%p2, %r2, %r25;
	or.pred  	%p3, %p1, %p2;
	@%p3 bra 	$L__BB0_15;
	setp.lt.s32 	%p4, %r26, 1;
	mov.f32 	%f124, 0f00000000;
	@%p4 bra 	$L__BB0_14;
	mul.lo.s32 	%r3, %r26, %r1;
	mul.lo.s32 	%r4, %r26, %r2;
	and.b32  	%r5, %r26, 15;
	setp.lt.u32 	%p5, %r26, 16;
	mov.f32 	%f124, 0f00000000;
	mov.b32 	%r46, 0;
	@%p5 bra 	$L__BB0_5;
	and.b32  	%r46, %r26, 2147483632;
	neg.s32 	%r44, %r46;
	mul.wide.u32 	%rd13, %r3, 4;
	add.s64 	%rd14, %rd13, %rd2;
	add.s64 	%rd41, %rd14, 32;
	add.s64 	%rd4, %rd1, 32;
	mov.f32 	%f124, 0f00000000;
	mov.u32 	%r43, %r4;
$L__BB0_4:
	.pragma "nounroll";
	mul.wide.s32 	%rd15, %r43, 4;
	add.s64 	%rd16, %rd4, %rd15;
	ld.global.f32 	%f18, [%rd41+-32];
	ld.global.f32 	%f19, [%rd16+-32];
	fma.rn.f32 	%f20, %f18, %f19, %f124;
	ld.global.f32 	%f21, [%rd41+-28];
	ld.global.f32 	%f22, [%rd16+-28];
	fma.rn.f32 	%f23, %f21, %f22, %f20;
	ld.global.f32 	%f24, [%rd41+-24];
	ld.global.f32 	%f25, [%rd16+-24];
	fma.rn.f32 	%f26, %f24, %f25, %f23;
	ld.global.f32 	%f27, [%rd41+-20];
	ld.global.f32 	%f28, [%rd16+-20];
	fma.rn.f32 	%f29, %f27, %f28, %f26;
	ld.global.f32 	%f30, [%rd41+-16];
	ld.global.f32 	%f31, [%rd16+-16];
	fma.rn.f32 	%f32, %f30, %f31, %f29;
	ld.global.f32 	%f33, [%rd41+-12];
	ld.global.f32 	%f34, [%rd16+-12];
	fma.rn.f32 	%f35, %f33, %f34, %f32;
	ld.global.f32 	%f36, [%rd41+-8];
	ld.global.f32 	%f37, [%rd16+-8];
	fma.rn.f32 	%f38, %f36, %f37, %f35;
	ld.global.f32 	%f39, [%rd41+-4];
	ld.global.f32 	%f40, [%rd16+-4];
	fma.rn.f32 	%f41, %f39, %f40, %f38;
	ld.global.f32 	%f42, [%rd41];
	ld.global.f32 	%f43, [%rd16];
	fma.rn.f32 	%f44, %f42, %f43, %f41;
	ld.global.f32 	%f45, [%rd41+4];
	ld.global.f32 	%f46, [%rd16+4];
	fma.rn.f32 	%f47, %f45, %f46, %f44;
	ld.global.f32 	%f48, [%rd41+8];
	ld.global.f32 	%f49, [%rd16+8];
	fma.rn.f32 	%f50, %f48, %f49, %f47;
	ld.global.f32 	%f51, [%rd41+12];
	ld.global.f32 	%f52, [%rd16+12];
	fma.rn.f32 	%f53, %f51, %f52, %f50;
	ld.global.f32 	%f54, [%rd41+16];
	ld.global.f32 	%f55, [%rd16+16];
	fma.rn.f32 	%f56, %f54, %f55, %f53;
	ld.global.f32 	%f57, [%rd41+20];
	ld.global.f32 	%f58, [%rd16+20];
	fma.rn.f32 	%f59, %f57, %f58, %f56;
	ld.global.f32 	%f60, [%rd41+24];
	ld.global.f32 	%f61, [%rd16+24];
	fma.rn.f32 	%f62, %f60, %f61, %f59;
	ld.global.f32 	%f63, [%rd41+28];
	ld.global.f32 	%f64, [%rd16+28];
	fma.rn.f32 	%f124, %f63, %f64, %f62;
	add.s32 	%r44, %r44, 16;
	add.s64 	%rd41, %rd41, 64;
	add.s32 	%r43, %r43, 16;
	setp.ne.s32 	%p6, %r44, 0;
	@%p6 bra 	$L__BB0_4;
$L__BB0_5:
	setp.eq.s32 	%p7, %r5, 0;
	@%p7 bra 	$L__BB0_14;
	and.b32  	%r13, %r26, 7;
	setp.lt.u32 	%p8, %r5, 8;
	@%p8 bra 	$L__BB0_8;
	add.s32 	%r35, %r46, %r3;
	mul.wide.u32 	%rd17, %r35, 4;
	add.s64 	%rd18, %rd2, %rd17;
	ld.global.f32 	%f66, [%rd18];
	add.s32 	%r36, %r46, %r4;
	mul.wide.s32 	%rd19, %r36, 4;
	add.s64 	%rd20, %rd1, %rd19;
	ld.global.f32 	%f67, [%rd20];
	fma.rn.f32 	%f68, %f66, %f67, %f124;
	cvt.u64.u32 	%rd21, %r3;
	cvt.u64.u32 	%rd22, %r46;
	add.s64 	%rd23, %rd22, %rd21;
	shl.b64 	%rd24, %rd23, 2;
	add.s64 	%rd25, %rd2, %rd24;
	ld.global.f32 	%f69, [%rd25+4];
	ld.global.f32 	%f70, [%rd20+4];
	fma.rn.f32 	%f71, %f69, %f70, %f68;
	ld.global.f32 	%f72, [%rd25+8];
	ld.global.f32 	%f73, [%rd20+8];
	fma.rn.f32 	%f74, %f72, %f73, %f71;
	ld.global.f32 	%f75, [%rd25+12];
	ld.global.f32 	%f76, [%rd20+12];
	fma.rn.f32 	%f77, %f75, %f76, %f74;
	ld.global.f32 	%f78, [%rd25+16];
	ld.global.f32 	%f79, [%rd20+16];
	fma.rn.f32 	%f80, %f78, %f79, %f77;
	ld.global.f32 	%f81, [%rd25+20];
	ld.global.f32 	%f82, [%rd20+20];
	fma.rn.f32 	%f83, %f81, %f82, %f80;
	ld.global.f32 	%f84, [%rd25+24];
	ld.global.f32 	%f85, [%rd20+24];
	fma.rn.f32 	%f86, %f84, %f85, %f83;
	ld.global.f32 	%f87, [%rd25+28];
	ld.global.f32 	%f88, [%rd20+28];
	fma.rn.f32 	%f124, %f87, %f88, %f86;
	add.s32 	%r46, %r46, 8;
$L__BB0_8:
	setp.eq.s32 	%p9, %r13, 0;
	@%p9 bra 	$L__BB0_14;
	and.b32  	%r16, %r26, 3;
	setp.lt.u32 	%p10, %r13, 4;
	@%p10 bra 	$L__BB0_11;
	add.s32 	%r37, %r46, %r3;
	mul.wide.u32 	%rd26, %r37, 4;
	add.s64 	%rd27, %rd2, %rd26;
	ld.global.f32 	%f90, [%rd27];
	add.s32 	%r38, %r46, %r4;
	mul.wide.s32 	%rd28, %r38, 4;
	add.s64 	%rd29, %rd1, %rd28;
	ld.global.f32 	%f91, [%rd29];
	fma.rn.f32 	%f92, %f90, %f91, %f124;
	cvt.u64.u32 	%rd30, %r3;
	cvt.u64.u32 	%rd31, %r46;
	add.s64 	%rd32, %rd31, %rd30;
	shl.b64 	%rd33, %rd32, 2;
	add.s64 	%rd34, %rd2, %rd33;
	ld.global.f32 	%f93, [%rd34+4];
	ld.global.f32 	%f94, [%rd29+4];
	fma.rn.f32 	%f95, %f93, %f94, %f92;
	ld.global.f32 	%f96, [%rd34+8];
	ld.global.f32 	%f97, [%rd29+8];
	fma.rn.f32 	%f98, %f96, %f97, %f95;
	ld.global.f32 	%f99, [%rd34+12];
	ld.global.f32 	%f100, [%rd29+12];
	fma.rn.f32 	%f124, %f99, %f100, %f98;
	add.s32 	%r46, %r46, 4;
$L__BB0_11:
	setp.eq.s32 	%p11, %r16, 0;
	@%p11 bra 	$L__BB0_14;
	add.s32 	%r49, %r46, %r4;
	add.s32 	%r39, %r46, %r3;
	mul.wide.u32 	%rd35, %r39, 4;
	add.s64 	%rd42, %rd2, %rd35;
	neg.s32 	%r48, %r16;
$L__BB0_13:
	.pragma "nounroll";
	mul.wide.s32 	%rd36, %r49, 4;
	add.s64 	%rd37, %rd1, %rd36;
	ld.global.f32 	%f101, [%rd42];
	ld.global.f32 	%f102, [%rd37];
	fma.rn.f32 	%f124, %f101, %f102, %f124;
	add.s32 	%r49, %r49, 1;
	add.s64 	%rd42, %rd42, 4;
	add.s32 	%r48, %r48, 1;
	setp.ne.s32 	%p12, %r48, 0;
	@%p12 bra 	$L__BB0_13;
$L__BB0_14:
	fma.rn.f32 	%f103, %f124, 0fBBBB989D, 0f3F000000;
	cvt.sat.f32.f32 	%f104, %f103;
	mov.f32 	%f105, 0f4B400001;
	mov.f32 	%f106, 0f437C0000;
	fma.rm.f32 	%f107, %f104, %f106, %f105;
	add.f32 	%f108, %f107, 0fCB40007F;
	neg.f32 	%f109, %f108;
	fma.rn.f32 	%f110, %f124, 0fBFB8AA3B, %f109;
	fma.rn.f32 	%f111, %f124, 0fB2A57060, %f110;
	mov.b32 	%r40, %f107;
	shl.b32 	%r41, %r40, 23;
	mov.b32 	%f112, %r41;
	ex2.approx.ftz.f32 	%f113, %f111;
	fma.rn.f32 	%f114, %f113, %f112, 0f3F800000;
	rcp.rn.f32 	%f115, %f114;
	mad.lo.s32 	%r42, %r25, %r1, %r2;
	cvta.to.global.u64 	%rd38, %rd10;
	mul.wide.s32 	%rd39, %r42, 4;
	add.s64 	%rd40, %rd38, %rd39;
	st.global.f32 	[%rd40], %f115;
$L__BB0_15:
	ret;

}
	// .globl	_Z15nll_loss_kernelPKfPKiPfi
.visible .entry _Z15nll_loss_kernelPKfPKiPfi(
	.param .u64 .ptr .align 1 _Z15nll_loss_kernelPKfPKiPfi_param_0,
	.param .u64 .ptr .align 1 _Z15nll_loss_kernelPKfPKiPfi_param_1,
	.param .u64 .ptr .align 1 _Z15nll_loss_kernelPKfPKiPfi_param_2,
	.param .u32 _Z15nll_loss_kernelPKfPKiPfi_param_3
)
{
	.reg .pred 	%p<5>;
	.reg .b32 	%r<12>;
	.reg .b32 	%f<25>;
	.reg .b64 	%rd<11>;

	ld.param.u64 	%rd1, [_Z15nll_loss_kernelPKfPKiPfi_param_0];
	ld.param.u64 	%rd2, [_Z15nll_loss_kernelPKfPKiPfi_param_1];
	ld.param.u64 	%rd3, [_Z15nll_loss_kernelPKfPKiPfi_param_2];
	ld.param.u32 	%r2, [_Z15nll_loss_kernelPKfPKiPfi_param_3];
	mov.u32 	%r3, %ctaid.x;
	mov.u32 	%r4, %ntid.x;
	mov.u32 	%r5, %tid.x;
	mad.lo.s32 	%r1, %r3, %r4, %r5;
	setp.ge.s32 	%p1, %r1, %r2;
	@%p1 bra 	$L__BB1_2;
	cvta.to.global.u64 	%rd4, %rd2;
	cvta.to.global.u64 	%rd5, %rd1;
	cvta.to.global.u64 	%rd6, %rd3;
	mul.wide.s32 	%rd7, %r1, 4;
	add.s64 	%rd8, %rd4, %rd7;
	ld.global.u32 	%r6, [%rd8];
	mad.lo.s32 	%r7, %r2, %r1, %r6;
	mul.wide.s32 	%rd9, %r7, 4;
	add.s64 	%rd10, %rd5, %rd9;
	ld.global.f32 	%f1, [%rd10];
	setp.lt.f32 	%p2, %f1, 0f00800000;
	mul.f32 	%f2, %f1, 0f4B000000;
	selp.f32 	%f3, %f2, %f1, %p2;
	selp.f32 	%f4, 0fC1B80000, 0f00000000, %p2;
	mov.b32 	%r8, %f3;
	add.s32 	%r9, %r8, -1059760811;
	and.b32  	%r10, %r9, -8388608;
	sub.s32 	%r11, %r8, %r10;
	mov.b32 	%f5, %r11;
	cvt.rn.f32.s32 	%f6, %r10;
	fma.rn.f32 	%f7, %f6, 0f34000000, %f4;
	add.f32 	%f8, %f5, 0fBF800000;
	fma.rn.f32 	%f9, %f8, 0fBE055027, 0f3E1039F6;
	fma.rn.f32 	%f10, %f9, %f8, 0fBDF8CDCC;
	fma.rn.f32 	%f11, %f10, %f8, 0f3E0F2955;
	fma.rn.f32 	%f12, %f11, %f8, 0fBE2AD8B9;
	fma.rn.f32 	%f13, %f12, %f8, 0f3E4CED0B;
	fma.rn.f32 	%f14, %f13, %f8, 0fBE7FFF22;
	fma.rn.f32 	%f15, %f14, %f8, 0f3EAAAA78;
	fma.rn.f32 	%f16, %f15, %f8, 0fBF000000;
	mul.f32 	%f17, %f8, %f16;
	fma.rn.f32 	%f18, %f17, %f8, %f8;
	fma.rn.f32 	%f19, %f7, 0f3F317218, %f18;
	setp.gt.u32 	%p3, %r8, 2139095039;
	fma.rn.f32 	%f20, %f3, 0f7F800000, 0f7F800000;
	selp.f32 	%f21, %f20, %f19, %p3;
	setp.eq.f32 	%p4, %f3, 0f00000000;
	selp.f32 	%f22, 0fFF800000, %f21, %p4;
	ld.global.f32 	%f23, [%rd6];
	sub.f32 	%f24, %f23, %f22;
	st.global.f32 	[%rd6], %f24;
$L__BB1_2:
	ret;

}
	// .globl	_Z21frobenius_norm_kernelPKfPfii
.visible .entry _Z21frobenius_norm_kernelPKfPfii(
	.param .u64 .ptr .align 1 _Z21frobenius_norm_kernelPKfPfii_param_0,
	.param .u64 .ptr .align 1 _Z21frobenius_norm_kernelPKfPfii_param_1,
	.param .u32 _Z21frobenius_norm_kernelPKfPfii_param_2,
	.param .u32 _Z21frobenius_norm_kernelPKfPfii_param_3
)
{
	.reg .pred 	%p<4>;
	.reg .b32 	%r<12>;
	.reg .b32 	%f<4>;
	.reg .b64 	%rd<7>;

	ld.param.u64 	%rd1, [_Z21frobenius_norm_kernelPKfPfii_param_0];
	ld.param.u64 	%rd2, [_Z21frobenius_norm_kernelPKfPfii_param_1];
	ld.param.u32 	%r4, [_Z21frobenius_norm_kernelPKfPfii_param_2];
	ld.param.u32 	%r3, [_Z21frobenius_norm_kernelPKfPfii_param_3];
	mov.u32 	%r5, %ctaid.y;
	mov.u32 	%r6, %ntid.y;
	mov.u32 	%r7, %tid.y;
	mad.lo.s32 	%r1, %r5, %r6, %r7;
	mov.u32 	%r8, %ctaid.x;
	mov.u32 	%r9, %ntid.x;
	mov.u32 	%r10, %tid.x;
	mad.lo.s32 	%r2, %r8, %r9, %r10;
	setp.ge.s32 	%p1, %r1, %r4;
	setp.ge.s32 	%p2, %r2, %r3;
	or.pred  	%p3, %p1, %p2;
	@%p3 bra 	$L__BB2_2;
	cvta.to.global.u64 	%rd3, %rd1;
	cvta.to.global.u64 	%rd4, %rd2;
	mad.lo.s32 	%r11, %r3, %r1, %r2;
	mul.wide.s32 	%rd5, %r11, 4;
	add.s64 	%rd6, %rd3, %rd5;
	ld.global.f32 	%f1, [%rd6];
	mul.f32 	%f2, %f1, %f1;
	atom.global.add.f32 	%f3, [%rd4], %f2;
$L__BB2_2:
	ret;

}


// ===== COMPILED SASS (sm_100) =====

	.target	sm_100

	.elftype	@"ET_EXEC"


//--------------------- .note.nv.tkinfo           --------------------------
	.section	.note.nv.tkinfo,"",@"SHT_NOTE"
	.sectionflags	@"SHF_NOTE_NV_TKINFO"
	.tkinfo
        /*0018*/ 	.word	0x00000002
        /*0030*/ 	.string	""
        /*0030*/ 	.string	"ptxas"
        /*0030*/ 	.string	"Cuda compilation tools, release 13.0, V13.0.88"
        /*0030*/ 	.string	"Build cuda_13.0.r13.0/compiler.36424714_0"
        /*0030*/ 	.string	"-arch sm_100 -m 64 "



//--------------------- .note.nv.cuinfo           --------------------------
	.section	.note.nv.cuinfo,"",@"SHT_NOTE"
	.sectionflags	@"SHF_NOTE_NV_CUINFO"
        /*0018*/ 	.short	0x0002
        /*001a*/ 	.short	0x0064
        /*001c*/ 	.short	0x0082
	.zero		2


//--------------------- .nv.info                  --------------------------
	.section	.nv.info,"",@"SHT_CUDA_INFO"
	.align	4


	//----- nvinfo : EIATTR_REGCOUNT
	.align		4
        /*0000*/ 	.byte	0x04, 0x2f
        /*0002*/ 	.short	(.L_1 - .L_0)
	.align		4
.L_0:
        /*0004*/ 	.word	index@(_Z21matmul_sigmoid_kernelPKfS0_Pfiii)
        /*0008*/ 	.word	0x0000001f


	//----- nvinfo : EIATTR_FRAME_SIZE
	.align		4
.L_1:
        /*000c*/ 	.byte	0x04, 0x11
        /*000e*/ 	.short	(.L_3 - .L_2)
	.align		4
.L_2:
        /*0010*/ 	.word	index@($__internal_0_$__cuda_sm20_rcp_rn_f32_slowpath)
        /*0014*/ 	.word	0x00000000


	//----- nvinfo : EIATTR_FRAME_SIZE
	.align		4
.L_3:
        /*0018*/ 	.byte	0x04, 0x11
        /*001a*/ 	.short	(.L_5 - .L_4)
	.align		4
.L_4:
        /*001c*/ 	.word	index@(_Z21matmul_sigmoid_kernelPKfS0_Pfiii)
        /*0020*/ 	.word	0x00000000


	//----- nvinfo : EIATTR_REGCOUNT
	.align		4
.L_5:
        /*0024*/ 	.byte	0x04, 0x2f
        /*0026*/ 	.short	(.L_7 - .L_6)
	.align		4
.L_6:
        /*0028*/ 	.word	index@(_Z15nll_loss_kernelPKfPKiPfi)
        /*002c*/ 	.word	0x0000000e


	//----- nvinfo : EIATTR_FRAME_SIZE
	.align		4
.L_7:
        /*0030*/ 	.byte	0x04, 0x11
        /*0032*/ 	.short	(.L_9 - .L_8)
	.align		4
.L_8:
        /*0034*/ 	.word	index@(_Z15nll_loss_kernelPKfPKiPfi)
        /*0038*/ 	.word	0x00000000


	//----- nvinfo : EIATTR_REGCOUNT
	.align		4
.L_9:
        /*003c*/ 	.byte	0x04, 0x2f
        /*003e*/ 	.short	(.L_11 - .L_10)
	.align		4
.L_10:
        /*0040*/ 	.word	index@(_Z21frobenius_norm_kernelPKfPfii)
        /*0044*/ 	.word	0x0000000a


	//----- nvinfo : EIATTR_FRAME_SIZE
	.align		4
.L_11:
        /*0048*/ 	.byte	0x04, 0x11
        /*004a*/ 	.short	(.L_13 - .L_12)
	.align		4
.L_12:
        /*004c*/ 	.word	index@(_Z21frobenius_norm_kernelPKfPfii)
        /*0050*/ 	.word	0x00000000


	//----- nvinfo : EIATTR_MIN_STACK_SIZE
	.align		4
.L_13:
        /*0054*/ 	.byte	0x04, 0x12
        /*0056*/ 	.short	(.L_15 - .L_14)
	.align		4
.L_14:
        /*0058*/ 	.word	index@(_Z21frobenius_norm_kernelPKfPfii)
        /*005c*/ 	.word	0x00000000


	//----- nvinfo : EIATTR_MIN_STACK_SIZE
	.align		4
.L_15:
        /*0060*/ 	.byte	0x04, 0x12
        /*0062*/ 	.short	(.L_17 - .L_16)
	.align		4
.L_16:
        /*0064*/ 	.word	index@(_Z15nll_loss_kernelPKfPKiPfi)
        /*0068*/ 	.word	0x00000000


	//----- nvinfo : EIATTR_MIN_STACK_SIZE
	.align		4
.L_17:
        /*006c*/ 	.byte	0x04, 0x12
        /*006e*/ 	.short	(.L_19 - .L_18)
	.align		4
.L_18:
        /*0070*/ 	.word	index@(_Z21matmul_sigmoid_kernelPKfS0_Pfiii)
        /*0074*/ 	.word	0x00000000
.L_19:


//--------------------- .nv.compat                --------------------------
	.section	.nv.compat,"",@"SHT_CUDA_COMPAT_INFO"
	.align	4
        /*0000*/ 	.byte	0x02, 0x09, 0x00, 0x00, 0x02, 0x02, 0x01, 0x00, 0x02, 0x05, 0x05, 0x00, 0x03, 0x07, 0x01, 0x01
        /*0010*/ 	.byte	0x02, 0x03, 0x00, 0x00, 0x02, 0x06, 0x01, 0x00, 0x04, 0x0b, 0x08, 0x00, 0x01, 0x00, 0x00, 0x00
        /*0020*/ 	.byte	0x00, 0x00, 0x00, 0x00


//--------------------- .nv.info._Z21frobenius_norm_kernelPKfPfii --------------------------
	.section	.nv.info._Z21frobenius_norm_kernelPKfPfii,"",@"SHT_CUDA_INFO"
	.sectionflags	@""
	.align	4


	//----- nvinfo : EIATTR_CUDA_API_VERSION
	.align		4
        /*0000*/ 	.byte	0x04, 0x37
        /*0002*/ 	.short	(.L_21 - .L_20)
.L_20:
        /*0004*/ 	.word	0x00000082


	//----- nvinfo : EIATTR_KPARAM_INFO
	.align		4
.L_21:
        /*0008*/ 	.byte	0x04, 0x17
        /*000a*/ 	.short	(.L_23 - .L_22)
.L_22:
        /*000c*/ 	.word	0x00000000
        /*0010*/ 	.short	0x0003
        /*0012*/ 	.short	0x0014
        /*0014*/ 	.byte	0x00, 0xf0, 0x11, 0x00


	//----- nvinfo : EIATTR_KPARAM_INFO
	.align		4
.L_23:
        /*0018*/ 	.byte	0x04, 0x17
        /*001a*/ 	.short	(.L_25 - .L_24)
.L_24:
        /*001c*/ 	.word	0x00000000
        /*0020*/ 	.short	0x0002
        /*0022*/ 	.short	0x0010
        /*0024*/ 	.byte	0x00, 0xf0, 0x11, 0x00


	//----- nvinfo : EIATTR_KPARAM_INFO
	.align		4
.L_25:
        /*0028*/ 	.byte	0x04, 0x17
        /*002a*/ 	.short	(.L_27 - .L_26)
.L_26:
        /*002c*/ 	.word	0x00000000
        /*0030*/ 	.short	0x0001
        /*0032*/ 	.short	0x0008
        /*0034*/ 	.byte	0x00, 0xf5, 0x21, 0x00


	//----- nvinfo : EIATTR_KPARAM_INFO
	.align		4
.L_27:
        /*0038*/ 	.byte	0x04, 0x17
        /*003a*/ 	.short	(.L_29 - .L_28)
.L_28:
        /*003c*/ 	.word	0x00000000
        /*0040*/ 	.short	0x0000
        /*0042*/ 	.short	0x0000
        /*0044*/ 	.byte	0x00, 0xf5, 0x21, 0x00


	//----- nvinfo : EIATTR_SPARSE_MMA_MASK
	.align		4
.L_29:
        /*0048*/ 	.byte	0x03, 0x50
        /*004a*/ 	.short	0x0000


	//----- nvinfo : EIATTR_MAXREG_COUNT
	.align		4
        /*004c*/ 	.byte	0x03, 0x1b
        /*004e*/ 	.short	0x00ff


	//----- nvinfo : EIATTR_MERCURY_ISA_VERSION
	.align		4
        /*0050*/ 	.byte	0x03, 0x5f
        /*0052*/ 	.short	0x0101


	//----- nvinfo : EIATTR_VRC_CTA_INIT_COUNT
	.align		4
        /*0054*/ 	.byte	0x02, 0x4a
	.zero		1
	.zero		1


	//----- nvinfo : EIATTR_EXIT_INSTR_OFFSETS
	.align		4
        /*0058*/ 	.byte	0x04, 0x1c
        /*005a*/ 	.short	(.L_31 - .L_30)


	//   ....[0]....
.L_30:
        /*005c*/ 	.word	0x000000c0


	//   ....[1]....
        /*0060*/ 	.word	0x00000150


	//----- nvinfo : EIATTR_CBANK_PARAM_SIZE
	.align		4
.L_31:
        /*0064*/ 	.byte	0x03, 0x19
        /*0066*/ 	.short	0x0018


	//----- nvinfo : EIATTR_PARAM_CBANK
	.align		4
        /*0068*/ 	.byte	0x04, 0x0a
        /*006a*/ 	.short	(.L_33 - .L_32)
	.align		4
.L_32:
        /*006c*/ 	.word	index@(.nv.constant0._Z21frobenius_norm_kernelPKfPfii)
        /*0070*/ 	.short	0x0380
        /*0072*/ 	.short	0x0018


	//----- nvinfo : EIATTR_SW_WAR
	.align		4
.L_33:
        /*0074*/ 	.byte	0x04, 0x36
        /*0076*/ 	.short	(.L_35 - .L_34)
.L_34:
        /*0078*/ 	.word	0x00000008
.L_35:


//--------------------- .nv.info._Z15nll_loss_kernelPKfPKiPfi --------------------------
	.section	.nv.info._Z15nll_loss_kernelPKfPKiPfi,"",@"SHT_CUDA_INFO"
	.sectionflags	@""
	.align	4


	//----- nvinfo : EIATTR_CUDA_API_VERSION
	.align		4
        /*0000*/ 	.byte	0x04, 0x37
        /*0002*/ 	.short	(.L_37 - .L_36)
.L_36:
        /*0004*/ 	.word	0x00000082


	//----- nvinfo : EIATTR_KPARAM_INFO
	.align		4
.L_37:
        /*0008*/ 	.byte	0x04, 0x17
        /*000a*/ 	.short	(.L_39 - .L_38)
.L_38:
        /*000c*/ 	.word	0x00000000
        /*0010*/ 	.short	0x0003
        /*0012*/ 	.short	0x0018
        /*0014*/ 	.byte	0x00, 0xf0, 0x11, 0x00


	//----- nvinfo : EIATTR_KPARAM_INFO
	.align		4
.L_39:
        /*0018*/ 	.byte	0x04, 0x17
        /*001a*/ 	.short	(.L_41 - .L_40)
.L_40:
        /*001c*/ 	.word	0x00000000
        /*0020*/ 	.short	0x0002
        /*0022*/ 	.short	0x0010
        /*0024*/ 	.byte	0x00, 0xf5, 0x21, 0x00


	//----- nvinfo : EIATTR_KPARAM_INFO
	.align		4
.L_41:
        /*0028*/ 	.byte	0x04, 0x17
        /*002a*/ 	.short	(.L_43 - .L_42)
.L_42:
        /*002c*/ 	.word	0x00000000
        /*0030*/ 	.short	0x0001
        /*0032*/ 	.short	0x0008
        /*0034*/ 	.byte	0x00, 0xf5, 0x21, 0x00


	//----- nvinfo : EIATTR_KPARAM_INFO
	.align		4
.L_43:
        /*0038*/ 	.byte	0x04, 0x17
        /*003a*/ 	.short	(.L_45 - .L_44)
.L_44:
        /*003c*/ 	.word	0x00000000
        /*0040*/ 	.short	0x0000
        /*0042*/ 	.short	0x0000
        /*0044*/ 	.byte	0x00, 0xf5, 0x21, 0x00


	//----- nvinfo : EIATTR_SPARSE_MMA_MASK
	.align		4
.L_45:
        /*0048*/ 	.byte	0x03, 0x50
        /*004a*/ 	.short	0x0000


	//----- nvinfo : EIATTR_MAXREG_COUNT
	.align		4
        /*004c*/ 	.byte	0x03, 0x1b
        /*004e*/ 	.short	0x00ff


	//----- nvinfo : EIATTR_MERCURY_ISA_VERSION
	.align		4
        /*0050*/ 	.byte	0x03, 0x5f
        /*0052*/ 	.short	0x0101


	//----- nvinfo : EIATTR_VRC_CTA_INIT_COUNT
	.align		4
        /*0054*/ 	.byte	0x02, 0x4a
	.zero		1
	.zero		1


	//----- nvinfo : EIATTR_EXIT_INSTR_OFFSETS
	.align		4
        /*0058*/ 	.byte	0x04, 0x1c
        /*005a*/ 	.short	(.L_47 - .L_46)


	//   ....[0]....
.L_46:
        /*005c*/ 	.word	0x00000070


	//   ....[1]....
        /*0060*/ 	.word	0x000002e0


	//----- nvinfo : EIATTR_CBANK_PARAM_SIZE
	.align		4
.L_47:
        /*0064*/ 	.byte	0x03, 0x19
        /*0066*/ 	.short	0x001c


	//----- nvinfo : EIATTR_PARAM_CBANK
	.align		4
        /*0068*/ 	.byte	0x04, 0x0a
        /*006a*/ 	.short	(.L_49 - .L_48)
	.align		4
.L_48:
        /*006c*/ 	.word	index@(.nv.constant0._Z15nll_loss_kernelPKfPKiPfi)
        /*0070*/ 	.short	0x0380
        /*0072*/ 	.short	0x001c


	//----- nvinfo : EIATTR_SW_WAR
	.align		4
.L_49:
        /*0074*/ 	.byte	0x04, 0x36
        /*0076*/ 	.short	(.L_51 - .L_50)
.L_50:
        /*0078*/ 	.word	0x00000008
.L_51:


//--------------------- .nv.info._Z21matmul_sigmoid_kernelPKfS0_Pfiii --------------------------
	.section	.nv.info._Z21matmul_sigmoid_kernelPKfS0_Pfiii,"",@"SHT_CUDA_INFO"
	.sectionflags	@""
	.align	4


	//----- nvinfo : EIATTR_CUDA_API_VERSION
	.align		4
        /*0000*/ 	.byte	0x04, 0x37
        /*0002*/ 	.short	(.L_53 - .L_52)
.L_52:
        /*0004*/ 	.word	0x00000082


	//----- nvinfo : EIATTR_KPARAM_INFO
	.align		4
.L_53:
        /*0008*/ 	.byte	0x04, 0x17
        /*000a*/ 	.short	(.L_55 - .L_54)
.L_54:
        /*000c*/ 	.word	0x00000000
        /*0010*/ 	.short	0x0005
        /*0012*/ 	.short	0x0020
        /*0014*/ 	.byte	0x00, 0xf0, 0x11, 0x00


	//----- nvinfo : EIATTR_KPARAM_INFO
	.align		4
.L_55:
        /*0018*/ 	.byte	0x04, 0x17
        /*001a*/ 	.short	(.L_57 - .L_56)
.L_56:
        /*001c*/ 	.word	0x00000000
        /*0020*/ 	.short	0x0004
        /*0022*/ 	.short	0x001c
        /*0024*/ 	.byte	0x00, 0xf0, 0x11, 0x00


	//----- nvinfo : EIATTR_KPARAM_INFO
	.align		4
.L_57:
        /*0028*/ 	.byte	0x04, 0x17
        /*002a*/ 	.short	(.L_59 - .L_58)
.L_58:
        /*002c*/ 	.word	0x00000000
        /*0030*/ 	.short	0x0003
        /*0032*/ 	.short	0x0018
        /*0034*/ 	.byte	0x00, 0xf0, 0x11, 0x00


	//----- nvinfo : EIATTR_KPARAM_INFO
	.align		4
.L_59:
        /*0038*/ 	.byte	0x04, 0x17
        /*003a*/ 	.short	(.L_61 - .L_60)
.L_60:
        /*003c*/ 	.word	0x00000000
        /*0040*/ 	.short	0x0002
        /*0042*/ 	.short	0x0010
        /*0044*/ 	.byte	0x00, 0xf5, 0x21, 0x00


	//----- nvinfo : EIATTR_KPARAM_INFO
	.align		4
.L_61:
        /*0048*/ 	.byte	0x04, 0x17
        /*004a*/ 	.short	(.L_63 - .L_62)
.L_62:
        /*004c*/ 	.word	0x00000000
        /*0050*/ 	.short	0x0001
        /*0052*/ 	.short	0x0008
        /*0054*/ 	.byte	0x00, 0xf5, 0x21, 0x00


	//----- nvinfo : EIATTR_KPARAM_INFO
	.align		4
.L_63:
        /*0058*/ 	.byte	0x04, 0x17
        /*005a*/ 	.short	(.L_65 - .L_64)
.L_64:
        /*005c*/ 	.word	0x00000000
        /*0060*/ 	.short	0x0000
        /*0062*/ 	.short	0x0000
        /*0064*/ 	.byte	0x00, 0xf5, 0x21, 0x00


	//----- nvinfo : EIATTR_SPARSE_MMA_MASK
	.align		4
.L_65:
        /*0068*/ 	.byte	0x03, 0x50
        /*006a*/ 	.short	0x0000


	//----- nvinfo : EIATTR_MAXREG_COUNT
	.align		4
        /*006c*/ 	.byte	0x03, 0x1b
        /*006e*/ 	.short	0x00ff


	//----- nvinfo : EIATTR_MERCURY_ISA_VERSION
	.align		4
        /*0070*/ 	.byte	0x03, 0x5f
        /*0072*/ 	.short	0x0101


	//----- nvinfo : EIATTR_VRC_CTA_INIT_COUNT
	.align		4
        /*0074*/ 	.byte	0x02, 0x4a
	.zero		1
	.zero		1


	//----- nvinfo : EIATTR_EXIT_INSTR_OFFSETS
	.align		4
        /*0078*/ 	.byte	0x04, 0x1c
        /*007a*/ 	.short	(.L_67 - .L_66)


	//   ....[0]....
.L_66:
        /*007c*/ 	.word	0x000000c0


	//   ....[1]....
        /*0080*/ 	.word	0x00000d60


	//----- nvinfo : EIATTR_CRS_STACK_SIZE
	.align		4
.L_67:
        /*0084*/ 	.byte	0x04, 0x1e
        /*0086*/ 	.short	(.L_69 - .L_68)
.L_68:
        /*0088*/ 	.word	0x00000000


	//----- nvinfo : EIATTR_CBANK_PARAM_SIZE
	.align		4
.L_69:
        /*008c*/ 	.byte	0x03, 0x19
        /*008e*/ 	.short	0x0024


	//----- nvinfo : EIATTR_PARAM_CBANK
	.align		4
        /*0090*/ 	.byte	0x04, 0x0a
        /*0092*/ 	.short	(.L_71 - .L_70)
	.align		4
.L_70:
        /*0094*/ 	.word	index@(.nv.constant0._Z21matmul_sigmoid_kernelPKfS0_Pfiii)
        /*0098*/ 	.short	0x0380
        /*009a*/ 	.short	0x0024


	//----- nvinfo : EIATTR_SW_WAR
	.align		4
.L_71:
        /*009c*/ 	.byte	0x04, 0x36
        /*009e*/ 	.short	(.L_73 - .L_72)
.L_72:
        /*00a0*/ 	.word	0x00000008
.L_73:


//--------------------- .nv.callgraph             --------------------------
	.section	.nv.callgraph,"",@"SHT_CUDA_CALLGRAPH"
	.align	4
	.sectionentsize	8
	.align		4
        /*0000*/ 	.word	0x00000000
	.align		4
        /*0004*/ 	.word	0xffffffff
	.align		4
        /*0008*/ 	.word	0x00000000
	.align		4
        /*000c*/ 	.word	0xfffffffe
	.align		4
        /*0010*/ 	.word	0x00000000
	.align		4
        /*0014*/ 	.word	0xfffffffd
	.align		4
        /*0018*/ 	.word	0x00000000
	.align		4
        /*001c*/ 	.word	0xfffffffc


//--------------------- .text._Z21frobenius_norm_kernelPKfPfii --------------------------
	.section	.text._Z21frobenius_norm_kernelPKfPfii,"ax",@progbits
	.align	128
        .global         _Z21frobenius_norm_kernelPKfPfii
        .type           _Z21frobenius_norm_kernelPKfPfii,@function
        .size           _Z21frobenius_norm_kernelPKfPfii,(.L_x_17 - _Z21frobenius_norm_kernelPKfPfii)
        .other          _Z21frobenius_norm_kernelPKfPfii,@"STO_CUDA_ENTRY STV_DEFAULT"
_Z21frobenius_norm_kernelPKfPfii:
.text._Z21frobenius_norm_kernelPKfPfii:
[----:B------:R-:W-:Y:S01]  /*0000*/  LDC R1, c[0x0][0x37c] ;  /* 0x0000df00ff017b82 */ /* 0x000fe20000000800 */
[----:B------:R-:W0:Y:S07]  /*0010*/  S2R R2, SR_TID.X ;  /* 0x0000000000027919 */ /* 0x000e2e0000002100 */
[----:B------:R-:W1:Y:S01]  /*0020*/  LDC R0, c[0x0][0x364] ;  /* 0x0000d900ff007b82 */ /* 0x000e620000000800 */
[----:B------:R-:W2:Y:S01]  /*0030*/  LDCU.64 UR6, c[0x0][0x390] ;  /* 0x00007200ff0677ac */ /* 0x000ea20008000a00 */
[----:B------:R-:W1:Y:S06]  /*0040*/  S2R R3, SR_TID.Y ;  /* 0x0000000000037919 */ /* 0x000e6c0000002200 */
[----:B------:R-:W0:Y:S08]  /*0050*/  S2UR UR5, SR_CTAID.X ;  /* 0x00000000000579c3 */ /* 0x000e300000002500 */
[----:B------:R-:W0:Y:S08]  /*0060*/  LDC R5, c[0x0][0x360] ;  /* 0x0000d800ff057b82 */ /* 0x000e300000000800 */
[----:B------:R-:W1:Y:S01]  /*0070*/  S2UR UR4, SR_CTAID.Y ;  /* 0x00000000000479c3 */ /* 0x000e620000002600 */
[----:B0-----:R-:W-:-:S05]  /*0080*/  IMAD R5, R5, UR5, R2 ;  /* 0x0000000505057c24 */ /* 0x001fca000f8e0202 */
[----:B--2---:R-:W-:Y:S01]  /*0090*/  ISETP.GE.AND P0, PT, R5, UR7, PT ;  /* 0x0000000705007c0c */ /* 0x004fe2000bf06270 */
[----:B-1----:R-:W-:-:S05]  /*00a0*/  IMAD R0, R0, UR4, R3 ;  /* 0x0000000400007c24 */ /* 0x002fca000f8e0203 */
[----:B------:R-:W-:-:S13]  /*00b0*/  ISETP.GE.OR P0, PT, R0, UR6, P0 ;  /* 0x0000000600007c0c */ /* 0x000fda0008706670 */
[----:B------:R-:W-:Y:S05]  /*00c0*/  @P0 EXIT ;  /* 0x000000000000094d */ /* 0x000fea0003800000 */
[----:B------:R-:W0:Y:S01]  /*00d0*/  LDC.64 R2, c[0x0][0x380] ;  /* 0x0000e000ff027b82 */ /* 0x000e220000000a00 */
[----:B------:R-:W1:Y:S01]  /*00e0*/  LDCU.64 UR4, c[0x0][0x358] ;  /* 0x00006b00ff0477ac */ /* 0x000e620008000a00 */
[----:B------:R-:W-:-:S04]  /*00f0*/  IMAD R5, R0, UR7, R5 ;  /* 0x0000000700057c24 */ /* 0x000fc8000f8e0205 */
[----:B0-----:R-:W-:-:S06]  /*0100*/  IMAD.WIDE R2, R5, 0x4, R2 ;  /* 0x0000000405027825 */ /* 0x001fcc00078e0202 */
[----:B-1----:R-:W2:Y:S01]  /*0110*/  LDG.E R2, desc[UR4][R2.64] ;  /* 0x0000000402027981 */ /* 0x002ea2000c1e1900 */
[----:B------:R-:W0:Y:S01]  /*0120*/  LDC.64 R4, c[0x0][0x388] ;  /* 0x0000e200ff047b82 */ /* 0x000e220000000a00 */
[----:B--2---:R-:W-:-:S05]  /*0130*/  FMUL R7, R2, R2 ;  /* 0x0000000202077220 */ /* 0x004fca0000400000 */
[----:B0-----:R-:W-:Y:S01]  /*0140*/  REDG.E.ADD.F32.FTZ.RN.STRONG.GPU desc[UR4][R4.64], R7 ;  /* 0x00000007040079a6 */ /* 0x001fe2000c12f304 */
[----:B------:R-:W-:Y:S05]  /*0150*/  EXIT ;  /* 0x000000000000794d */ /* 0x000fea0003800000 */
.L_x_0:
[----:B------:R-:W-:-:S00]  /*0160*/  BRA `(.L_x_0) ;  /* 0xfffffffc00fc7947 */ /* 0x000fc0000383ffff */
[----:B------:R-:W-:-:S00]  /*0170*/  NOP ;  /* 0x0000000000007918 */ /* 0x000fc00000000000 */
        /* <DEDUP_REMOVED lines=8> */
.L_x_17:


//--------------------- .text._Z15nll_loss_kernelPKfPKiPfi --------------------------
	.section	.text._Z15nll_loss_kernelPKfPKiPfi,"ax",@progbits
	.align	128
        .global         _Z15nll_loss_kernelPKfPKiPfi
        .type           _Z15nll_loss_kernelPKfPKiPfi,@function
        .size           _Z15nll_loss_kernelPKfPKiPfi,(.L_x_18 - _Z15nll_loss_kernelPKfPKiPfi)
        .other          _Z15nll_loss_kernelPKfPKiPfi,@"STO_CUDA_ENTRY STV_DEFAULT"
_Z15nll_loss_kernelPKfPKiPfi:
.text._Z15nll_loss_kernelPKfPKiPfi:
[----:B------:R-:W-:Y:S01]  /*0000*/  LDC R1, c[0x0][0x37c] ;  /* 0x0000df00ff017b82 */ /* 0x000fe20000000800 */
[----:B------:R-:W0:Y:S07]  /*0010*/  S2R R0, SR_TID.X ;  /* 0x0000000000007919 */ /* 0x000e2e0000002100 */
[----:B------:R-:W0:Y:S01]  /*0020*/  S2UR UR4, SR_CTAID.X ;  /* 0x00000000000479c3 */ /* 0x000e220000002500 */
[----:B------:R-:W1:Y:S07]  /*0030*/  LDCU UR6, c[0x0][0x398] ;  /* 0x00007300ff0677ac */ /* 0x000e6e0008000800 */
[----:B------:R-:W0:Y:S02]  /*0040*/  LDC R3, c[0x0][0x360] ;  /* 0x0000d800ff037b82 */ /* 0x000e240000000800 */
[----:B0-----:R-:W-:-:S05]  /*0050*/  IMAD R3, R3, UR4, R0 ;  /* 0x0000000403037c24 */ /* 0x001fca000f8e0200 */
[----:B-1----:R-:W-:-:S13]  /*0060*/  ISETP.GE.AND P0, PT, R3, UR6, PT ;  /* 0x0000000603007c0c */ /* 0x002fda000bf06270 */
[----:B------:R-:W-:Y:S05]  /*0070*/  @P0 EXIT ;  /* 0x000000000000094d */ /* 0x000fea0003800000 */
[----:B------:R-:W0:Y:S01]  /*0080*/  LDC.64 R4, c[0x0][0x388] ;  /* 0x0000e200ff047b82 */ /* 0x000e220000000a00 */
[----:B------:R-:W1:Y:S07]  /*0090*/  LDCU.64 UR4, c[0x0][0x358] ;  /* 0x00006b00ff0477ac */ /* 0x000e6e0008000a00 */
[----:B------:R-:W2:Y:S01]  /*00a0*/  LDC.64 R6, c[0x0][0x380] ;  /* 0x0000e000ff067b82 */ /* 0x000ea20000000a00 */
[----:B0-----:R-:W-:-:S06]  /*00b0*/  IMAD.WIDE R4, R3, 0x4, R4 ;  /* 0x0000000403047825 */ /* 0x001fcc00078e0204 */
[----:B-1----:R-:W3:Y:S02]  /*00c0*/  LDG.E R4, desc[UR4][R4.64] ;  /* 0x0000000404047981 */ /* 0x002ee4000c1e1900 */
[----:B---3--:R-:W-:-:S04]  /*00d0*/  IMAD R3, R3, UR6, R4 ;  /* 0x0000000603037c24 */ /* 0x008fc8000f8e0204 */
[----:B--2---:R-:W-:-:S05]  /*00e0*/  IMAD.WIDE R6, R3, 0x4, R6 ;  /* 0x0000000403067825 */ /* 0x004fca00078e0206 */
[----:B------:R0:W2:Y:S01]  /*00f0*/  LDG.E R0, desc[UR4][R6.64] ;  /* 0x0000000406007981 */ /* 0x0000a2000c1e1900 */
[----:B------:R-:W1:Y:S03]  /*0100*/  LDC.64 R2, c[0x0][0x390] ;  /* 0x0000e400ff027b82 */ /* 0x000e660000000a00 */
[----:B-1----:R-:W3:Y:S01]  /*0110*/  LDG.E R11, desc[UR4][R2.64] ;  /* 0x00000004020b7981 */ /* 0x002ee2000c1e1900 */
[----:B0-----:R-:W-:Y:S02]  /*0120*/  MOV R7, 0x7f800000 ;  /* 0x7f80000000077802 */ /* 0x001fe40000000f00 */
[----:B--2---:R-:W-:-:S13]  /*0130*/  FSETP.GEU.AND P0, PT, R0, 1.175494350822287508e-38, PT ;  /* 0x008000000000780b */ /* 0x004fda0003f0e000 */
[----:B------:R-:W-:-:S05]  /*0140*/  @!P0 FMUL R0, R0, 8388608 ;  /* 0x4b00000000008820 */ /* 0x000fca0000400000 */
[----:B------:R-:W-:-:S04]  /*0150*/  IADD3 R8, PT, PT, R0, -0x3f2aaaab, RZ ;  /* 0xc0d5555500087810 */ /* 0x000fc80007ffe0ff */
[----:B------:R-:W-:Y:S01]  /*0160*/  LOP3.LUT R9, R8, 0xff800000, RZ, 0xc0, !PT ;  /* 0xff80000008097812 */ /* 0x000fe200078ec0ff */
[----:B------:R-:W-:-:S03]  /*0170*/  HFMA2 R8, -RZ, RZ, 1.5048828125, 33.21875 ;  /* 0x3e055027ff087431 */ /* 0x000fc600000001ff */
[-C--:B------:R-:W-:Y:S02]  /*0180*/  IADD3 R4, PT, PT, R0, -R9.reuse, RZ ;  /* 0x8000000900047210 */ /* 0x080fe40007ffe0ff */
[----:B------:R-:W-:-:S03]  /*0190*/  I2FP.F32.S32 R9, R9 ;  /* 0x0000000900097245 */ /* 0x000fc60000201400 */
[----:B------:R-:W-:-:S04]  /*01a0*/  FADD R5, R4, -1 ;  /* 0xbf80000004057421 */ /* 0x000fc80000000000 */
[----:B------:R-:W-:-:S04]  /*01b0*/  FFMA R4, R5, -R8, 0.14084610342979431152 ;  /* 0x3e1039f605047423 */ /* 0x000fc80000000808 */
[----:B------:R-:W-:-:S04]  /*01c0*/  FFMA R4, R5, R4, -0.12148627638816833496 ;  /* 0xbdf8cdcc05047423 */ /* 0x000fc80000000004 */
[----:B------:R-:W-:-:S04]  /*01d0*/  FFMA R4, R5, R4, 0.13980610668659210205 ;  /* 0x3e0f295505047423 */ /* 0x000fc80000000004 */
[----:B------:R-:W-:-:S04]  /*01e0*/  FFMA R4, R5, R4, -0.16684235632419586182 ;  /* 0xbe2ad8b905047423 */ /* 0x000fc80000000004 */
[----:B------:R-:W-:-:S04]  /*01f0*/  FFMA R4, R5, R4, 0.20012299716472625732 ;  /* 0x3e4ced0b05047423 */ /* 0x000fc80000000004 */
[----:B------:R-:W-:-:S04]  /*0200*/  FFMA R4, R5, R4, -0.24999669194221496582 ;  /* 0xbe7fff2205047423 */ /* 0x000fc80000000004 */
[----:B------:R-:W-:-:S04]  /*0210*/  FFMA R4, R5, R4, 0.33333182334899902344 ;  /* 0x3eaaaa7805047423 */ /* 0x000fc80000000004 */
[C---:B------:R-:W-:Y:S01]  /*0220*/  FFMA R6, R5.reuse, R4, -0.5 ;  /* 0xbf00000005067423 */ /* 0x040fe20000000004 */
[----:B------:R-:W-:Y:S02]  /*0230*/  FSEL R4, RZ, -23, P0 ;  /* 0xc1b80000ff047808 */ /* 0x000fe40000000000 */
[----:B------:R-:W-:Y:S01]  /*0240*/  ISETP.GT.U32.AND P0, PT, R0, 0x7f7fffff, PT ;  /* 0x7f7fffff0000780c */ /* 0x000fe20003f04070 */
[----:B------:R-:W-:Y:S02]  /*0250*/  FMUL R6, R5, R6 ;  /* 0x0000000605067220 */ /* 0x000fe40000400000 */
[----:B------:R-:W-:Y:S02]  /*0260*/  FFMA R4, R9, 1.1920928955078125e-07, R4 ;  /* 0x3400000009047823 */ /* 0x000fe40000000004 */
[----:B------:R-:W-:-:S04]  /*0270*/  FFMA R5, R5, R6, R5 ;  /* 0x0000000605057223 */ /* 0x000fc80000000005 */
[----:B------:R-:W-:-:S04]  /*0280*/  FFMA R4, R4, 0.69314718246459960938, R5 ;  /* 0x3f31721804047823 */ /* 0x000fc80000000005 */
[C---:B------:R-:W-:Y:S01]  /*0290*/  @P0 FFMA R4, R0.reuse, R7, +INF ;  /* 0x7f80000000040423 */ /* 0x040fe20000000007 */
[----:B------:R-:W-:-:S04]  /*02a0*/  FSETP.NEU.AND P0, PT, R0, RZ, PT ;  /* 0x000000ff0000720b */ /* 0x000fc80003f0d000 */
[----:B------:R-:W-:-:S05]  /*02b0*/  FSEL R4, R4, -INF , P0 ;  /* 0xff80000004047808 */ /* 0x000fca0000000000 */
[----:B---3--:R-:W-:-:S05]  /*02c0*/  FADD R11, -R4, R11 ;  /* 0x0000000b040b7221 */ /* 0x008fca0000000100 */
[----:B------:R-:W-:Y:S01]  /*02d0*/  STG.E desc[UR4][R2.64], R11 ;  /* 0x0000000b02007986 */ /* 0x000fe2000c101904 */
[----:B------:R-:W-:Y:S05]  /*02e0*/  EXIT ;  /* 0x000000000000794d */ /* 0x000fea0003800000 */
.L_x_1:
        /* <DEDUP_REMOVED lines=9> */
.L_x_18:


//--------------------- .text._Z21matmul_sigmoid_kernelPKfS0_Pfiii --------------------------
	.section	.text._Z21matmul_sigmoid_kernelPKfS0_Pfiii,"ax",@progbits
	.align	128
        .global         _Z21matmul_sigmoid_kernelPKfS0_Pfiii
        .type           _Z21matmul_sigmoid_kernelPKfS0_Pfiii,@function
        .size           _Z21matmul_sigmoid_kernelPKfS0_Pfiii,(.L_x_16 - _Z21matmul_sigmoid_kernelPKfS0_Pfiii)
        .other          _Z21matmul_sigmoid_kernelPKfS0_Pfiii,@"STO_CUDA_ENTRY STV_DEFAULT"
_Z21matmul_sigmoid_kernelPKfS0_Pfiii:
.text._Z21matmul_sigmoid_kernelPKfS0_Pfiii:
        /* <DEDUP_REMOVED lines=13> */
[----:B------:R-:W0:Y:S01]  /*00d0*/  LDCU UR7, c[0x0][0x3a0] ;  /* 0x00007400ff0777ac */ /* 0x000e220008000800 */
[----:B------:R-:W-:Y:S01]  /*00e0*/  HFMA2 R14, -RZ, RZ, 0, 0 ;  /* 0x00000000ff0e7431 */ /* 0x000fe200000001ff */
[----:B------:R-:W1:Y:S01]  /*00f0*/  LDCU.64 UR12, c[0x0][0x358] ;  /* 0x00006b00ff0c77ac */ /* 0x000e620008000a00 */
[----:B0-----:R-:W-:-:S09]  /*0100*/  UISETP.GE.AND UP0, UPT, UR7, 0x1, UPT ;  /* 0x000000010700788c */ /* 0x001fd2000bf06270 */
[----:B-1----:R-:W-:Y:S05]  /*0110*/  BRA.U !UP0, `(.L_x_2) ;  /* 0x00000009089c7547 */ /* 0x002fea000b800000 */
[----:B------:R-:W-:Y:S02]  /*0120*/  UISETP.GE.U32.AND UP1, UPT, UR7, 0x10, UPT ;  /* 0x000000100700788c */ /* 0x000fe4000bf26070 */
[----:B------:R-:W-:Y:S01]  /*0130*/  IMAD R8, R7, UR7, RZ ;  /* 0x0000000707087c24 */ /* 0x000fe2000f8e02ff */
[----:B------:R-:W-:Y:S02]  /*0140*/  ULOP3.LUT UR10, UR7, 0xf, URZ, 0xc0, !UPT ;  /* 0x0000000f070a7892 */ /* 0x000fe4000f8ec0ff */
[----:B------:R-:W-:Y:S01]  /*0150*/  IMAD R9, R6, UR7, RZ ;  /* 0x0000000706097c24 */ /* 0x000fe2000f8e02ff */
[----:B------:R-:W-:Y:S01]  /*0160*/  MOV R14, RZ ;  /* 0x000000ff000e7202 */ /* 0x000fe20000000f00 */
[----:B------:R-:W-:Y:S01]  /*0170*/  UMOV UR4, URZ ;  /* 0x000000ff00047c82 */ /* 0x000fe20008000000 */
[----:B------:R-:W-:Y:S01]  /*0180*/  UISETP.NE.AND UP0, UPT, UR10, URZ, UPT ;  /* 0x000000ff0a00728c */ /* 0x000fe2000bf05270 */
[----:B------:R-:W-:Y:S10]  /*0190*/  BRA.U !UP1, `(.L_x_3) ;  /* 0x0000000509107547 */ /* 0x000ff4000b800000 */
[----:B------:R-:W0:Y:S01]  /*01a0*/  LDC.64 R2, c[0x0][0x380] ;  /* 0x0000e000ff027b82 */ /* 0x000e220000000a00 */
[----:B------:R-:W1:Y:S01]  /*01b0*/  LDCU.64 UR8, c[0x0][0x388] ;  /* 0x00007100ff0877ac */ /* 0x000e620008000a00 */
[----:B------:R-:W-:Y:S01]  /*01c0*/  MOV R14, RZ ;  /* 0x000000ff000e7202 */ /* 0x000fe20000000f00 */
[----:B------:R-:W-:Y:S01]  /*01d0*/  IMAD.MOV.U32 R0, RZ, RZ, R9 ;  /* 0x000000ffff007224 */ /* 0x000fe200078e0009 */
[----:B------:R-:W-:Y:S02]  /*01e0*/  ULOP3.LUT UR4, UR7, 0x7ffffff0, URZ, 0xc0, !UPT ;  /* 0x7ffffff007047892 */ /* 0x000fe4000f8ec0ff */
[----:B-1----:R-:W-:Y:S02]  /*01f0*/  UIADD3 UR5, UP1, UPT, UR8, 0x20, URZ ;  /* 0x0000002008057890 */ /* 0x002fe4000ff3e0ff */
[----:B------:R-:W-:Y:S02]  /*0200*/  UIADD3 UR8, UPT, UPT, -UR4, URZ, URZ ;  /* 0x000000ff04087290 */ /* 0x000fe4000fffe1ff */
[----:B------:R-:W-:Y:S01]  /*0210*/  UIADD3.X UR6, UPT, UPT, URZ, UR9, URZ, UP1, !UPT ;  /* 0x00000009ff067290 */ /* 0x000fe20008ffe4ff */
[----:B0-----:R-:W-:-:S03]  /*0220*/  IMAD.WIDE.U32 R2, R8, 0x4, R2 ;  /* 0x0000000408027825 */ /* 0x001fc600078e0002 */
[----:B------:R-:W-:-:S04]  /*0230*/  IADD3 R4, P0, PT, R2, 0x20, RZ ;  /* 0x0000002002047810 */ /* 0x000fc80007f1e0ff */
[----:B------:R-:W-:-:S09]  /*0240*/  IADD3.X R5, PT, PT, RZ, R3, RZ, P0, !PT ;  /* 0x00000003ff057210 */ /* 0x000fd200007fe4ff */
.L_x_4:
[----:B------:R-:W-:Y:S01]  /*0250*/  MOV R2, UR5 ;  /* 0x0000000500027c02 */ /* 0x000fe20008000f00 */
[----:B------:R-:W2:Y:S01]  /*0260*/  LDG.E R15, desc[UR12][R4.64+-0x20] ;  /* 0xffffe00c040f7981 */ /* 0x000ea2000c1e1900 */
[----:B------:R-:W-:-:S03]  /*0270*/  MOV R3, UR6 ;  /* 0x0000000600037c02 */ /* 0x000fc60008000f00 */
[----:B------:R-:W3:Y:S01]  /*0280*/  LDG.E R17, desc[UR12][R4.64+-0x1c] ;  /* 0xffffe40c04117981 */ /* 0x000ee2000c1e1900 */
[----:B------:R-:W-:-:S03]  /*0290*/  IMAD.WIDE R2, R0, 0x4, R2 ;  /* 0x0000000400027825 */ /* 0x000fc600078e0202 */
[----:B------:R-:W4:Y:S04]  /*02a0*/  LDG.E R19, desc[UR12][R4.64+-0x18] ;  /* 0xffffe80c04137981 */ /* 0x000f28000c1e1900 */
[----:B------:R-:W2:Y:S04]  /*02b0*/  LDG.E R16, desc[UR12][R2.64+-0x20] ;  /* 0xffffe00c02107981 */ /* 0x000ea8000c1e1900 */
[----:B------:R-:W3:Y:S04]  /*02c0*/  LDG.E R24, desc[UR12][R2.64+-0x1c] ;  /* 0xffffe40c02187981 */ /* 0x000ee8000c1e1900 */
[----:B------:R-:W4:Y:S04]  /*02d0*/  LDG.E R18, desc[UR12][R2.64+-0x18] ;  /* 0xffffe80c02127981 */ /* 0x000f28000c1e1900 */
[----:B------:R-:W5:Y:S04]  /*02e0*/  LDG.E R20, desc[UR12][R4.64+-0x14] ;  /* 0xffffec0c04147981 */ /* 0x000f68000c1e1900 */
        /* <DEDUP_REMOVED lines=8> */
[----:B------:R-:W5:Y:S01]  /*0370*/  LDG.E R26, desc[UR12][R4.64+0x1c] ;  /* 0x00001c0c041a7981 */ /* 0x000f62000c1e1900 */
[----:B--2---:R-:W-:-:S03]  /*0380*/  FFMA R16, R15, R16, R14 ;  /* 0x000000100f107223 */ /* 0x004fc6000000000e */
[----:B------:R-:W2:Y:S01]  /*0390*/  LDG.E R15, desc[UR12][R4.64+-0x4] ;  /* 0xfffffc0c040f7981 */ /* 0x000ea2000c1e1900 */
[----:B---3--:R-:W-:-:S03]  /*03a0*/  FFMA R24, R17, R24, R16 ;  /* 0x0000001811187223 */ /* 0x008fc60000000010 */
[----:B------:R-:W2:Y:S01]  /*03b0*/  LDG.E R14, desc[UR12][R2.64+-0x4] ;  /* 0xfffffc0c020e7981 */ /* 0x000ea2000c1e1900 */
[----:B----4-:R-:W-:-:S03]  /*03c0*/  FFMA R25, R19, R18, R24 ;  /* 0x0000001213197223 */ /* 0x010fc60000000018 */
[----:B------:R-:W3:Y:S04]  /*03d0*/  LDG.E R16, desc[UR12][R4.64] ;  /* 0x0000000c04107981 */ /* 0x000ee8000c1e1900 */
[----:B------:R-:W3:Y:S01]  /*03e0*/  LDG.E R17, desc[UR12][R2.64] ;  /* 0x0000000c02117981 */ /* 0x000ee2000c1e1900 */
[----:B-----5:R-:W-:-:S03]  /*03f0*/  FFMA R25, R20, R21, R25 ;  /* 0x0000001514197223 */ /* 0x020fc60000000019 */
[----:B------:R-:W4:Y:S04]  /*0400*/  LDG.E R18, desc[UR12][R4.64+0x4] ;  /* 0x0000040c04127981 */ /* 0x000f28000c1e1900 */
[----:B------:R-:W4:Y:S01]  /*0410*/  LDG.E R19, desc[UR12][R2.64+0x4] ;  /* 0x0000040c02137981 */ /* 0x000f22000c1e1900 */
[----:B------:R-:W-:-:S03]  /*0420*/  FFMA R25, R22, R23, R25 ;  /* 0x0000001716197223 */ /* 0x000fc60000000019 */
[----:B------:R-:W5:Y:S04]  /*0430*/  LDG.E R20, desc[UR12][R4.64+0x8] ;  /* 0x0000080c04147981 */ /* 0x000f68000c1e1900 */
[----:B------:R-:W5:Y:S01]  /*0440*/  LDG.E R21, desc[UR12][R2.64+0x8] ;  /* 0x0000080c02157981 */ /* 0x000f62000c1e1900 */
[----:B------:R-:W-:-:S03]  /*0450*/  FFMA R25, R10, R11, R25 ;  /* 0x0000000b0a197223 */ /* 0x000fc60000000019 */
[----:B------:R-:W5:Y:S04]  /*0460*/  LDG.E R22, desc[UR12][R4.64+0xc] ;  /* 0x00000c0c04167981 */ /* 0x000f68000c1e1900 */
[----:B------:R-:W5:Y:S04]  /*0470*/  LDG.E R23, desc[UR12][R2.64+0xc] ;  /* 0x00000c0c02177981 */ /* 0x000f68000c1e1900 */
[----:B------:R-:W5:Y:S01]  /*0480*/  LDG.E R10, desc[UR12][R4.64+0x10] ;  /* 0x0000100c040a7981 */ /* 0x000f62000c1e1900 */
[----:B------:R-:W-:-:S03]  /*0490*/  FFMA R28, R12, R13, R25 ;  /* 0x0000000d0c1c7223 */ /* 0x000fc60000000019 */
[----:B------:R-:W5:Y:S04]  /*04a0*/  LDG.E R11, desc[UR12][R2.64+0x10] ;  /* 0x0000100c020b7981 */ /* 0x000f68000c1e1900 */
[----:B------:R-:W5:Y:S04]  /*04b0*/  LDG.E R24, desc[UR12][R4.64+0x14] ;  /* 0x0000140c04187981 */ /* 0x000f68000c1e1900 */
[----:B------:R-:W5:Y:S04]  /*04c0*/  LDG.E R25, desc[UR12][R2.64+0x14] ;  /* 0x0000140c02197981 */ /* 0x000f68000c1e1900 */
[----:B------:R0:W5:Y:S04]  /*04d0*/  LDG.E R13, desc[UR12][R4.64+0x18] ;  /* 0x0000180c040d7981 */ /* 0x000168000c1e1900 */
[----:B------:R-:W5:Y:S01]  /*04e0*/  LDG.E R12, desc[UR12][R2.64+0x18] ;  /* 0x0000180c020c7981 */ /* 0x000f62000c1e1900 */
[----:B------:R-:W-:-:S04]  /*04f0*/  UIADD3 UR8, UPT, UPT, UR8, 0x10, URZ ;  /* 0x0000001008087890 */ /* 0x000fc8000fffe0ff */
[----:B------:R-:W-:Y:S01]  /*0500*/  UISETP.NE.AND UP1, UPT, UR8, URZ, UPT ;  /* 0x000000ff0800728c */ /* 0x000fe2000bf25270 */
[----:B0-----:R-:W-:Y:S02]  /*0510*/  IADD3 R4, P0, PT, R4, 0x40, RZ ;  /* 0x0000004004047810 */ /* 0x001fe40007f1e0ff */
[----:B------:R-:W-:Y:S02]  /*0520*/  IADD3 R0, PT, PT, R0, 0x10, RZ ;  /* 0x0000001000007810 */ /* 0x000fe40007ffe0ff */
[----:B------:R-:W-:Y:S01]  /*0530*/  IADD3.X R5, PT, PT, RZ, R5, RZ, P0, !PT ;  /* 0x00000005ff057210 */ /* 0x000fe200007fe4ff */
[----:B--2---:R-:W-:-:S04]  /*0540*/  FFMA R15, R15, R14, R28 ;  /* 0x0000000e0f0f7223 */ /* 0x004fc8000000001c */
[----:B---3--:R-:W-:-:S04]  /*0550*/  FFMA R15, R16, R17, R15 ;  /* 0x00000011100f7223 */ /* 0x008fc8000000000f */
[----:B----4-:R-:W-:-:S04]  /*0560*/  FFMA R15, R18, R19, R15 ;  /* 0x00000013120f7223 */ /* 0x010fc8000000000f */
[----:B-----5:R-:W-:-:S04]  /*0570*/  FFMA R15, R20, R21, R15 ;  /* 0x00000015140f7223 */ /* 0x020fc8000000000f */
[----:B------:R-:W-:-:S04]  /*0580*/  FFMA R15, R22, R23, R15 ;  /* 0x00000017160f7223 */ /* 0x000fc8000000000f */
[----:B------:R-:W-:-:S04]  /*0590*/  FFMA R11, R10, R11, R15 ;  /* 0x0000000b0a0b7223 */ /* 0x000fc8000000000f */
[----:B------:R-:W-:-:S04]  /*05a0*/  FFMA R24, R24, R25, R11 ;  /* 0x0000001918187223 */ /* 0x000fc8000000000b */
[----:B------:R-:W-:-:S04]  /*05b0*/  FFMA R13, R13, R12, R24 ;  /* 0x0000000c0d0d7223 */ /* 0x000fc80000000018 */
[----:B------:R-:W-:Y:S01]  /*05c0*/  FFMA R14, R26, R27, R13 ;  /* 0x0000001b1a0e7223 */ /* 0x000fe2000000000d */
[----:B------:R-:W-:Y:S06]  /*05d0*/  BRA.U UP1, `(.L_x_4) ;  /* 0xfffffffd011c7547 */ /* 0x000fec000b83ffff */
.L_x_3:
[----:B------:R-:W-:Y:S05]  /*05e0*/  BRA.U !UP0, `(.L_x_2) ;  /* 0x0000000508687547 */ /* 0x000fea000b800000 */
[----:B------:R-:W-:Y:S02]  /*05f0*/  UISETP.GE.U32.AND UP0, UPT, UR10, 0x8, UPT ;  /* 0x000000080a00788c */ /* 0x000fe4000bf06070 */
[----:B------:R-:W-:-:S04]  /*0600*/  ULOP3.LUT UR6, UR7, 0x7, URZ, 0xc0, !UPT ;  /* 0x0000000707067892 */ /* 0x000fc8000f8ec0ff */
[----:B------:R-:W-:-:S03]  /*0610*/  UISETP.NE.AND UP1, UPT, UR6, URZ, UPT ;  /* 0x000000ff0600728c */ /* 0x000fc6000bf25270 */
[----:B------:R-:W-:Y:S08]  /*0620*/  BRA.U !UP0, `(.L_x_5) ;  /* 0x0000000108907547 */ /* 0x000ff0000b800000 */
[----:B------:R-:W0:Y:S01]  /*0630*/  LDC.64 R10, c[0x0][0x380] ;  /* 0x0000e000ff0a7b82 */ /* 0x000e220000000a00 */
[----:B------:R-:W1:Y:S01]  /*0640*/  LDCU.64 UR8, c[0x0][0x380] ;  /* 0x00007000ff0877ac */ /* 0x000e620008000a00 */
[C---:B------:R-:W-:Y:S01]  /*0650*/  VIADD R3, R8.reuse, UR4 ;  /* 0x0000000408037c36 */ /* 0x040fe20008000000 */
[----:B------:R-:W-:Y:S02]  /*0660*/  IADD3 R0, P0, PT, R8, UR4, RZ ;  /* 0x0000000408007c10 */ /* 0x000fe4000ff1e0ff */
[----:B------:R-:W-:-:S03]  /*0670*/  IADD3 R13, PT, PT, R9, UR4, RZ ;  /* 0x00000004090d7c10 */ /* 0x000fc6000fffe0ff */
[----:B------:R-:W2:Y:S01]  /*0680*/  LDC.64 R4, c[0x0][0x388] ;  /* 0x0000e200ff047b82 */ /* 0x000ea20000000a00 */
[----:B0-----:R-:W-:Y:S01]  /*0690*/  IMAD.WIDE.U32 R10, R3, 0x4, R10 ;  /* 0x00000004030a7825 */ /* 0x001fe200078e000a */
[----:B------:R-:W-:Y:S02]  /*06a0*/  IADD3.X R3, PT, PT, RZ, RZ, RZ, P0, !PT ;  /* 0x000000ffff037210 */ /* 0x000fe400007fe4ff */
[C---:B-1----:R-:W-:Y:S02]  /*06b0*/  LEA R2, P0, R0.reuse, UR8, 0x2 ;  /* 0x0000000800027c11 */ /* 0x042fe4000f8010ff */
[----:B------:R-:W3:Y:S02]  /*06c0*/  LDG.E R15, desc[UR12][R10.64] ;  /* 0x0000000c0a0f7981 */ /* 0x000ee4000c1e1900 */
[----:B------:R-:W-:Y:S01]  /*06d0*/  LEA.HI.X R3, R0, UR9, R3, 0x2, P0 ;  /* 0x0000000900037c11 */ /* 0x000fe200080f1403 */
[----:B--2---:R-:W-:-:S04]  /*06e0*/  IMAD.WIDE R4, R13, 0x4, R4 ;  /* 0x000000040d047825 */ /* 0x004fc800078e0204 */
[----:B------:R-:W2:Y:S04]  /*06f0*/  LDG.E R18, desc[UR12][R2.64+0x4] ;  /* 0x0000040c02127981 */ /* 0x000ea8000c1e1900 */
[----:B------:R-:W3:Y:S04]  /*0700*/  LDG.E R16, desc[UR12][R4.64] ;  /* 0x0000000c04107981 */ /* 0x000ee8000c1e1900 */
[----:B------:R-:W2:Y:S04]  /*0710*/  LDG.E R17, desc[UR12][R4.64+0x4] ;  /* 0x0000040c04117981 */ /* 0x000ea8000c1e1900 */
[----:B------:R-:W4:Y:S04]  /*0720*/  LDG.E R19, desc[UR12][R4.64+0x8] ;  /* 0x0000080c04137981 */ /* 0x000f28000c1e1900 */
        /* <DEDUP_REMOVED lines=11> */
[----:B------:R-:W-:Y:S01]  /*07e0*/  UIADD3 UR4, UPT, UPT, UR4, 0x8, URZ ;  /* 0x0000000804047890 */ /* 0x000fe2000fffe0ff */
[----:B---3--:R-:W-:-:S04]  /*07f0*/  FFMA R15, R15, R16, R14 ;  /* 0x000000100f0f7223 */ /* 0x008fc8000000000e */
[----:B--2---:R-:W-:-:S04]  /*0800*/  FFMA R15, R18, R17, R15 ;  /* 0x00000011120f7223 */ /* 0x004fc8000000000f */
[----:B----4-:R-:W-:-:S04]  /*0810*/  FFMA R15, R20, R19, R15 ;  /* 0x00000013140f7223 */ /* 0x010fc8000000000f */
[----:B-----5:R-:W-:-:S04]  /*0820*/  FFMA R15, R22, R21, R15 ;  /* 0x00000015160f7223 */ /* 0x020fc8000000000f */
[----:B------:R-:W-:-:S04]  /*0830*/  FFMA R15, R24, R23, R15 ;  /* 0x00000017180f7223 */ /* 0x000fc8000000000f */
[----:B------:R-:W-:-:S04]  /*0840*/  FFMA R13, R12, R13, R15 ;  /* 0x0000000d0c0d7223 */ /* 0x000fc8000000000f */
[----:B------:R-:W-:-:S04]  /*0850*/  FFMA R11, R0, R11, R13 ;  /* 0x0000000b000b7223 */ /* 0x000fc8000000000d */
[----:B------:R-:W-:-:S07]  /*0860*/  FFMA R14, R10, R25, R11 ;  /* 0x000000190a0e7223 */ /* 0x000fce000000000b */
.L_x_5:
[----:B------:R-:W-:Y:S05]  /*0870*/  BRA.U !UP1, `(.L_x_2) ;  /* 0x0000000109c47547 */ /* 0x000fea000b800000 */
[----:B------:R-:W-:Y:S02]  /*0880*/  UISETP.GE.U32.AND UP0, UPT, UR6, 0x4, UPT ;  /* 0x000000040600788c */ /* 0x000fe4000bf06070 */
[----:B------:R-:W-:-:S04]  /*0890*/  ULOP3.LUT UR5, UR7, 0x3, URZ, 0xc0, !UPT ;  /* 0x0000000307057892 */ /* 0x000fc8000f8ec0ff */
[----:B------:R-:W-:-:S03]  /*08a0*/  UISETP.NE.AND UP1, UPT, UR5, URZ, UPT ;  /* 0x000000ff0500728c */ /* 0x000fc6000bf25270 */
[----:B------:R-:W-:Y:S08]  /*08b0*/  BRA.U !UP0, `(.L_x_6) ;  /* 0x0000000108607547 */ /* 0x000ff0000b800000 */
[----:B------:R-:W0:Y:S01]  /*08c0*/  LDC.64 R2, c[0x0][0x380] ;  /* 0x0000e000ff027b82 */ /* 0x000e220000000a00 */
[----:B------:R-:W1:Y:S01]  /*08d0*/  LDCU.64 UR6, c[0x0][0x380] ;  /* 0x00007000ff0677ac */ /* 0x000e620008000a00 */
[C---:B------:R-:W-:Y:S02]  /*08e0*/  IADD3 R11, PT, PT, R8.reuse, UR4, RZ ;  /* 0x00000004080b7c10 */ /* 0x040fe4000fffe0ff */
[----:B------:R-:W-:Y:S02]  /*08f0*/  IADD3 R0, P0, PT, R8, UR4, RZ ;  /* 0x0000000408007c10 */ /* 0x000fe4000ff1e0ff */
[----:B------:R-:W-:Y:S02]  /*0900*/  IADD3 R13, PT, PT, R9, UR4, RZ ;  /* 0x00000004090d7c10 */ /* 0x000fe4000fffe0ff */
[----:B------:R-:W2:Y:S01]  /*0910*/  LDC.64 R4, c[0x0][0x388] ;  /* 0x0000e200ff047b82 */ /* 0x000ea20000000a00 */
[----:B0-----:R-:W-:-:S04]  /*0920*/  IMAD.WIDE.U32 R10, R11, 0x4, R2 ;  /* 0x000000040b0a7825 */ /* 0x001fc800078e0002 */
[----:B------:R-:W-:Y:S01]  /*0930*/  IMAD.X R3, RZ, RZ, RZ, P0 ;  /* 0x000000ffff037224 */ /* 0x000fe200000e06ff */
[C---:B-1----:R-:W-:Y:S01]  /*0940*/  LEA R2, P0, R0.reuse, UR6, 0x2 ;  /* 0x0000000600027c11 */ /* 0x042fe2000f8010ff */
[----:B------:R-:W3:Y:S01]  /*0950*/  LDG.E R11, desc[UR12][R10.64] ;  /* 0x0000000c0a0b7981 */ /* 0x000ee2000c1e1900 */
[----:B--2---:R-:W-:Y:S02]  /*0960*/  IMAD.WIDE R4, R13, 0x4, R4 ;  /* 0x000000040d047825 */ /* 0x004fe400078e0204 */
[----:B------:R-:W-:-:S03]  /*0970*/  LEA.HI.X R3, R0, UR7, R3, 0x2, P0 ;  /* 0x0000000700037c11 */ /* 0x000fc600080f1403 */
[----:B------:R-:W3:Y:S04]  /*0980*/  LDG.E R0, desc[UR12][R4.64] ;  /* 0x0000000c04007981 */ /* 0x000ee8000c1e1900 */
[----:B------:R-:W2:Y:S04]  /*0990*/  LDG.E R12, desc[UR12][R4.64+0x4] ;  /* 0x0000040c040c7981 */ /* 0x000ea8000c1e1900 */
[----:B------:R-:W2:Y:S04]  /*09a0*/  LDG.E R13, desc[UR12][R2.64+0x4] ;  /* 0x0000040c020d7981 */ /* 0x000ea8000c1e1900 */
[----:B------:R-:W4:Y:S04]  /*09b0*/  LDG.E R16, desc[UR12][R4.64+0x8] ;  /* 0x0000080c04107981 */ /* 0x000f28000c1e1900 */
[----:B------:R-:W4:Y:S04]  /*09c0*/  LDG.E R15, desc[UR12][R2.64+0x8] ;  /* 0x0000080c020f7981 */ /* 0x000f28000c1e1900 */
[----:B------:R-:W5:Y:S04]  /*09d0*/  LDG.E R17, desc[UR12][R2.64+0xc] ;  /* 0x00000c0c02117981 */ /* 0x000f68000c1e1900 */
[----:B------:R-:W5:Y:S01]  /*09e0*/  LDG.E R18, desc[UR12][R4.64+0xc] ;  /* 0x00000c0c04127981 */ /* 0x000f62000c1e1900 */
[----:B------:R-:W-:Y:S01]  /*09f0*/  UIADD3 UR4, UPT, UPT, UR4, 0x4, URZ ;  /* 0x0000000404047890 */ /* 0x000fe2000fffe0ff */
[----:B---3--:R-:W-:-:S04]  /*0a00*/  FFMA R0, R11, R0, R14 ;  /* 0x000000000b007223 */ /* 0x008fc8000000000e */
[----:B--2---:R-:W-:-:S04]  /*0a10*/  FFMA R0, R13, R12, R0 ;  /* 0x0000000c0d007223 */ /* 0x004fc80000000000 */
[----:B----4-:R-:W-:-:S04]  /*0a20*/  FFMA R0, R15, R16, R0 ;  /* 0x000000100f007223 */ /* 0x010fc80000000000 */
[----:B-----5:R-:W-:-:S07]  /*0a30*/  FFMA R14, R17, R18, R0 ;  /* 0x00000012110e7223 */ /* 0x020fce0000000000 */
.L_x_6:
[----:B------:R-:W-:Y:S05]  /*0a40*/  BRA.U !UP1, `(.L_x_2) ;  /* 0x0000000109507547 */ /* 0x000fea000b800000 */
[----:B------:R-:W0:Y:S01]  /*0a50*/  LDC.64 R4, c[0x0][0x380] ;  /* 0x0000e000ff047b82 */ /* 0x000e220000000a00 */
[----:B------:R-:W-:Y:S01]  /*0a60*/  IADD3 R11, PT, PT, R8, UR4, RZ ;  /* 0x00000004080b7c10 */ /* 0x000fe2000fffe0ff */
[----:B------:R-:W-:-:S06]  /*0a70*/  UIADD3 UR5, UPT, UPT, -UR5, URZ, URZ ;  /* 0x000000ff05057290 */ /* 0x000fcc000fffe1ff */
[----:B------:R-:W1:Y:S01]  /*0a80*/  LDC.64 R2, c[0x0][0x388] ;  /* 0x0000e200ff027b82 */ /* 0x000e620000000a00 */
[----:B0-----:R-:W-:Y:S01]  /*0a90*/  IMAD.WIDE.U32 R4, R11, 0x4, R4 ;  /* 0x000000040b047825 */ /* 0x001fe200078e0004 */
[----:B------:R-:W-:Y:S02]  /*0aa0*/  IADD3 R11, PT, PT, R9, UR4, RZ ;  /* 0x00000004090b7c10 */ /* 0x000fe4000fffe0ff */
[----:B------:R-:W-:Y:S02]  /*0ab0*/  MOV R0, R4 ;  /* 0x0000000400007202 */ /* 0x000fe40000000f00 */
[----:B------:R-:W-:-:S07]  /*0ac0*/  MOV R13, R5 ;  /* 0x00000005000d7202 */ /* 0x000fce0000000f00 */
.L_x_7:
[----:B-1----:R-:W-:Y:S01]  /*0ad0*/  IMAD.WIDE R4, R11, 0x4, R2 ;  /* 0x000000040b047825 */ /* 0x002fe200078e0202 */
[----:B------:R-:W-:-:S03]  /*0ae0*/  MOV R9, R13 ;  /* 0x0000000d00097202 */ /* 0x000fc60000000f00 */
[----:B------:R-:W-:Y:S02]  /*0af0*/  IMAD.MOV.U32 R8, RZ, RZ, R0 ;  /* 0x000000ffff087224 */ /* 0x000fe400078e0000 */
[----:B------:R-:W2:Y:S04]  /*0b00*/  LDG.E R4, desc[UR12][R4.64] ;  /* 0x0000000c04047981 */ /* 0x000ea8000c1e1900 */
[----:B------:R-:W2:Y:S01]  /*0b10*/  LDG.E R9, desc[UR12][R8.64] ;  /* 0x0000000c08097981 */ /* 0x000ea2000c1e1900 */
[----:B------:R-:W-:Y:S01]  /*0b20*/  UIADD3 UR5, UPT, UPT, UR5, 0x1, URZ ;  /* 0x0000000105057890 */ /* 0x000fe2000fffe0ff */
[----:B------:R-:W-:Y:S02]  /*0b30*/  IADD3 R0, P0, PT, R0, 0x4, RZ ;  /* 0x0000000400007810 */ /* 0x000fe40007f1e0ff */
[----:B------:R-:W-:Y:S01]  /*0b40*/  IADD3 R11, PT, PT, R11, 0x1, RZ ;  /* 0x000000010b0b7810 */ /* 0x000fe20007ffe0ff */
[----:B------:R-:W-:Y:S01]  /*0b50*/  UISETP.NE.AND UP0, UPT, UR5, URZ, UPT ;  /* 0x000000ff0500728c */ /* 0x000fe2000bf05270 */
[----:B------:R-:W-:Y:S01]  /*0b60*/  IADD3.X R13, PT, PT, RZ, R13, RZ, P0, !PT ;  /* 0x0000000dff0d7210 */ /* 0x000fe200007fe4ff */
[----:B--2---:R-:W-:-:S07]  /*0b70*/  FFMA R14, R9, R4, R14 ;  /* 0x00000004090e7223 */ /* 0x004fce000000000e */
[----:B------:R-:W-:Y:S05]  /*0b80*/  BRA.U UP0, `(.L_x_7) ;  /* 0xfffffffd00d07547 */ /* 0x000fea000b83ffff */
.L_x_2:
[----:B------:R-:W-:Y:S01]  /*0b90*/  MOV R3, 0x3bbb989d ;  /* 0x3bbb989d00037802 */ /* 0x000fe20000000f00 */
[----:B------:R-:W-:Y:S01]  /*0ba0*/  IMAD.MOV.U32 R5, RZ, RZ, 0x437c0000 ;  /* 0x437c0000ff057424 */ /* 0x000fe200078e00ff */
[----:B------:R-:W-:Y:S03]  /*0bb0*/  BSSY.RECONVERGENT B0, `(.L_x_8) ;  /* 0x0000015000007945 */ /* 0x000fe60003800200 */
[----:B------:R-:W-:-:S04]  /*0bc0*/  FFMA.SAT R0, R14, -R3, 0.5 ;  /* 0x3f0000000e007423 */ /* 0x000fc80000002803 */
[----:B------:R-:W-:-:S04]  /*0bd0*/  FFMA.RM R0, R0, R5, 12582913 ;  /* 0x4b40000100007423 */ /* 0x000fc80000004005 */
[C---:B------:R-:W-:Y:S01]  /*0be0*/  FADD R3, R0.reuse, -12583039 ;  /* 0xcb40007f00037421 */ /* 0x040fe20000000000 */
[----:B------:R-:W-:-:S03]  /*0bf0*/  SHF.L.U32 R0, R0, 0x17, RZ ;  /* 0x0000001700007819 */ /* 0x000fc600000006ff */
[----:B------:R-:W-:-:S04]  /*0c00*/  FFMA R3, R14, -1.4426950216293334961, -R3 ;  /* 0xbfb8aa3b0e037823 */ /* 0x000fc80000000803 */
[----:B------:R-:W-:-:S06]  /*0c10*/  FFMA R3, R14, -1.925963033500011079e-08, R3 ;  /* 0xb2a570600e037823 */ /* 0x000fcc0000000003 */
[----:B------:R-:W0:Y:S02]  /*0c20*/  MUFU.EX2 R3, R3 ;  /* 0x0000000300037308 */ /* 0x000e240000000800 */
[----:B0-----:R-:W-:-:S05]  /*0c30*/  FFMA R2, R0, R3, 1 ;  /* 0x3f80000000027423 */ /* 0x001fca0000000003 */
[----:B------:R-:W-:-:S04]  /*0c40*/  IADD3 R0, PT, PT, R2, 0x1800000, RZ ;  /* 0x0180000002007810 */ /* 0x000fc80007ffe0ff */
[----:B------:R-:W-:-:S04]  /*0c50*/  LOP3.LUT R0, R0, 0x7f800000, RZ, 0xc0, !PT ;  /* 0x7f80000000007812 */ /* 0x000fc800078ec0ff */
[----:B------:R-:W-:-:S13]  /*0c60*/  ISETP.GT.U32.AND P0, PT, R0, 0x1ffffff, PT ;  /* 0x01ffffff0000780c */ /* 0x000fda0003f04070 */
[----:B------:R-:W-:Y:S05]  /*0c70*/  @P0 BRA `(.L_x_9) ;  /* 0x0000000000100947 */ /* 0x000fea0003800000 */
[----:B------:R-:W-:-:S07]  /*0c80*/  MOV R4, 0xca0 ;  /* 0x00000ca000047802 */ /* 0x000fce0000000f00 */
[----:B------:R-:W-:Y:S05]  /*0c90*/  CALL.REL.NOINC `($__internal_0_$__cuda_sm20_rcp_rn_f32_slowpath) ;  /* 0x0000000000347944 */ /* 0x000fea0003c00000 */
[----:B------:R-:W-:Y:S01]  /*0ca0*/  MOV R5, R3 ;  /* 0x0000000300057202 */ /* 0x000fe20000000f00 */
[----:B------:R-:W-:Y:S06]  /*0cb0*/  BRA `(.L_x_10) ;  /* 0x0000000000107947 */ /* 0x000fec0003800000 */
.L_x_9:
[----:B------:R-:W0:Y:S02]  /*0cc0*/  MUFU.RCP R5, R2 ;  /* 0x0000000200057308 */ /* 0x000e240000001000 */
[----:B0-----:R-:W-:-:S04]  /*0cd0*/  FFMA R0, R2, R5, -1 ;  /* 0xbf80000002007423 */ /* 0x001fc80000000005 */
[----:B------:R-:W-:-:S04]  /*0ce0*/  FADD.FTZ R0, -R0, -RZ ;  /* 0x800000ff00007221 */ /* 0x000fc80000010100 */
[----:B------:R-:W-:-:S07]  /*0cf0*/  FFMA R5, R5, R0, R5 ;  /* 0x0000000005057223 */ /* 0x000fce0000000005 */
.L_x_10:
[----:B------:R-:W-:Y:S05]  /*0d00*/  BSYNC.RECONVERGENT B0 ;  /* 0x0000000000007941 */ /* 0x000fea0003800200 */
.L_x_8:
[----:B------:R-:W0:Y:S01]  /*0d10*/  LDC.64 R2, c[0x0][0x390] ;  /* 0x0000e400ff027b82 */ /* 0x000e220000000a00 */
[----:B------:R-:W1:Y:S02]  /*0d20*/  LDCU UR4, c[0x0][0x39c] ;  /* 0x00007380ff0477ac */ /* 0x000e640008000800 */
[----:B-1----:R-:W-:-:S04]  /*0d30*/  IMAD R7, R7, UR4, R6 ;  /* 0x0000000407077c24 */ /* 0x002fc8000f8e0206 */
[----:B0-----:R-:W-:-:S05]  /*0d40*/  IMAD.WIDE R2, R7, 0x4, R2 ;  /* 0x0000000407027825 */ /* 0x001fca00078e0202 */
[----:B------:R-:W-:Y:S01]  /*0d50*/  STG.E desc[UR12][R2.64], R5 ;  /* 0x0000000502007986 */ /* 0x000fe2000c10190c */
[----:B------:R-:W-:Y:S05]  /*0d60*/  EXIT ;  /* 0x000000000000794d */ /* 0x000fea0003800000 */
        .weak           $__internal_0_$__cuda_sm20_rcp_rn_f32_slowpath
        .type           $__internal_0_$__cuda_sm20_rcp_rn_f32_slowpath,@function
        .size           $__internal_0_$__cuda_sm20_rcp_rn_f32_slowpath,(.L_x_16 - $__internal_0_$__cuda_sm20_rcp_rn_f32_slowpath)
$__internal_0_$__cuda_sm20_rcp_rn_f32_slowpath:
[----:B------:R-:W-:Y:S01]  /*0d70*/  SHF.L.U32 R0, R2, 0x1, RZ ;  /* 0x0000000102007819 */ /* 0x000fe200000006ff */
[----:B------:R-:W-:Y:S03]  /*0d80*/  BSSY.RECONVERGENT B1, `(.L_x_11) ;  /* 0x0000031000017945 */ /* 0x000fe60003800200 */
[----:B------:R-:W-:Y:S01]  /*0d90*/  SHF.R.U32.HI R9, RZ, 0x18, R0 ;  /* 0x00000018ff097819 */ /* 0x000fe20000011600 */
[----:B------:R-:W-:-:S03]  /*0da0*/  IMAD.MOV.U32 R0, RZ, RZ, R2 ;  /* 0x000000ffff007224 */ /* 0x000fc600078e0002 */
[----:B------:R-:W-:-:S13]  /*0db0*/  ISETP.NE.U32.AND P0, PT, R9, RZ, PT ;  /* 0x000000ff0900720c */ /* 0x000fda0003f05070 */
[----:B------:R-:W-:Y:S05]  /*0dc0*/  @P0 BRA `(.L_x_12) ;  /* 0x0000000000280947 */ /* 0x000fea0003800000 */
[----:B------:R-:W-:-:S04]  /*0dd0*/  SHF.L.U32 R2, R0, 0x1, RZ ;  /* 0x0000000100027819 */ /* 0x000fc800000006ff */
[----:B------:R-:W-:-:S13]  /*0de0*/  ISETP.NE.AND P0, PT, R2, RZ, PT ;  /* 0x000000ff0200720c */ /* 0x000fda0003f05270 */
[----:B------:R-:W-:Y:S01]  /*0df0*/  @P0 FFMA R5, R0, 1.84467440737095516160e+19, RZ ;  /* 0x5f80000000050823 */ /* 0x000fe200000000ff */
[----:B------:R-:W-:Y:S08]  /*0e00*/  @!P0 MUFU.RCP R3, R0 ;  /* 0x0000000000038308 */ /* 0x000ff00000001000 */
[----:B------:R-:W0:Y:S02]  /*0e10*/  @P0 MUFU.RCP R2, R5 ;  /* 0x0000000500020308 */ /* 0x000e240000001000 */
[----:B0-----:R-:W-:-:S04]  /*0e20*/  @P0 FFMA R8, R5, R2, -1 ;  /* 0xbf80000005080423 */ /* 0x001fc80000000002 */
[----:B------:R-:W-:-:S04]  /*0e30*/  @P0 FADD.FTZ R9, -R8, -RZ ;  /* 0x800000ff08090221 */ /* 0x000fc80000010100 */
[----:B------:R-:W-:-:S04]  /*0e40*/  @P0 FFMA R2, R2, R9, R2 ;  /* 0x0000000902020223 */ /* 0x000fc80000000002 */
[----:B------:R-:W-:Y:S01]  /*0e50*/  @P0 FFMA R3, R2, 1.84467440737095516160e+19, RZ ;  /* 0x5f80000002030823 */ /* 0x000fe200000000ff */
[----:B------:R-:W-:Y:S06]  /*0e60*/  BRA `(.L_x_13) ;  /* 0x0000000000887947 */ /* 0x000fec0003800000 */
.L_x_12:
[----:B------:R-:W-:-:S04]  /*0e70*/  IADD3 R11, PT, PT, R9, -0xfd, RZ ;  /* 0xffffff03090b7810 */ /* 0x000fc80007ffe0ff */
[----:B------:R-:W-:-:S13]  /*0e80*/  ISETP.GT.U32.AND P0, PT, R11, 0x1, PT ;  /* 0x000000010b00780c */ /* 0x000fda0003f04070 */
[----:B------:R-:W-:Y:S05]  /*0e90*/  @P0 BRA `(.L_x_14) ;  /* 0x0000000000780947 */ /* 0x000fea0003800000 */
[----:B------:R-:W-:Y:S01]  /*0ea0*/  LOP3.LUT R2, R0, 0x7fffff, RZ, 0xc0, !PT ;  /* 0x007fffff00027812 */ /* 0x000fe200078ec0ff */
[----:B------:R-:W-:-:S03]  /*0eb0*/  HFMA2 R10, -RZ, RZ, 0, 1.78813934326171875e-07 ;  /* 0x00000003ff0a7431 */ /* 0x000fc600000001ff */
[----:B------:R-:W-:-:S04]  /*0ec0*/  LOP3.LUT R2, R2, 0x3f800000, RZ, 0xfc, !PT ;  /* 0x3f80000002027812 */ /* 0x000fc800078efcff */
[----:B------:R-:W0:Y:S01]  /*0ed0*/  MUFU.RCP R3, R2 ;  /* 0x0000000200037308 */ /* 0x000e220000001000 */
[----:B------:R-:W-:Y:S01]  /*0ee0*/  SHF.L.U32 R10, R10, R11, RZ ;  /* 0x0000000b0a0a7219 */ /* 0x000fe200000006ff */
[----:B0-----:R-:W-:-:S04]  /*0ef0*/  FFMA R5, R2, R3, -1 ;  /* 0xbf80000002057423 */ /* 0x001fc80000000003 */
[----:B------:R-:W-:-:S04]  /*0f00*/  FADD.FTZ R8, -R5, -RZ ;  /* 0x800000ff05087221 */ /* 0x000fc80000010100 */
[CCC-:B------:R-:W-:Y:S01]  /*0f10*/  FFMA.RM R5, R3.reuse, R8.reuse, R3.reuse ;  /* 0x0000000803057223 */ /* 0x1c0fe20000004003 */
[----:B------:R-:W-:-:S04]  /*0f20*/  FFMA.RP R8, R3, R8, R3 ;  /* 0x0000000803087223 */ /* 0x000fc80000008003 */
[C---:B------:R-:W-:Y:S02]  /*0f30*/  LOP3.LUT R3, R5.reuse, 0x7fffff, RZ, 0xc0, !PT ;  /* 0x007fffff05037812 */ /* 0x040fe400078ec0ff */
[----:B------:R-:W-:Y:S02]  /*0f40*/  FSETP.NEU.FTZ.AND P0, PT, R5, R8, PT ;  /* 0x000000080500720b */ /* 0x000fe40003f1d000 */
[----:B------:R-:W-:Y:S02]  /*0f50*/  LOP3.LUT R3, R3, 0x800000, RZ, 0xfc, !PT ;  /* 0x0080000003037812 */ /* 0x000fe400078efcff */
[----:B------:R-:W-:Y:S02]  /*0f60*/  SEL R5, RZ, 0xffffffff, !P0 ;  /* 0xffffffffff057807 */ /* 0x000fe40004000000 */
[----:B------:R-:W-:Y:S02]  /*0f70*/  LOP3.LUT R10, R10, R3, RZ, 0xc0, !PT ;  /* 0x000000030a0a7212 */ /* 0x000fe400078ec0ff */
[----:B------:R-:W-:-:S02]  /*0f80*/  IADD3 R2, PT, PT, -R5, RZ, RZ ;  /* 0x000000ff05027210 */ /* 0x000fc40007ffe1ff */
[-C--:B------:R-:W-:Y:S02]  /*0f90*/  SHF.R.U32.HI R10, RZ, R11.reuse, R10 ;  /* 0x0000000bff0a7219 */ /* 0x080fe4000001160a */
[----:B------:R-:W-:Y:S02]  /*0fa0*/  LOP3.LUT P1, RZ, R2, R11, R3, 0xf8, !PT ;  /* 0x0000000b02ff7212 */ /* 0x000fe4000782f803 */
[C---:B------:R-:W-:Y:S02]  /*0fb0*/  LOP3.LUT P0, RZ, R10.reuse, 0x1, RZ, 0xc0, !PT ;  /* 0x000000010aff7812 */ /* 0x040fe4000780c0ff */
[----:B------:R-:W-:-:S04]  /*0fc0*/  LOP3.LUT P2, RZ, R10, 0x2, RZ, 0xc0, !PT ;  /* 0x000000020aff7812 */ /* 0x000fc8000784c0ff */
[----:B------:R-:W-:Y:S02]  /*0fd0*/  PLOP3.LUT P0, PT, P0, P1, P2, 0xe0, 0x0 ;  /* 0x000000000000781c */ /* 0x000fe40000703c20 */
[----:B------:R-:W-:Y:S02]  /*0fe0*/  LOP3.LUT P1, RZ, R0, 0x7fffff, RZ, 0xc0, !PT ;  /* 0x007fffff00ff7812 */ /* 0x000fe4000782c0ff */
[----:B------:R-:W-:-:S05]  /*0ff0*/  SEL R2, RZ, 0x1, !P0 ;  /* 0x00000001ff027807 */ /* 0x000fca0004000000 */
[----:B------:R-:W-:-:S05]  /*1000*/  IMAD.MOV R2, RZ, RZ, -R2 ;  /* 0x000000ffff027224 */ /* 0x000fca00078e0a02 */
[----:B------:R-:W-:Y:S02]  /*1010*/  ISETP.GE.AND P0, PT, R2, RZ, PT ;  /* 0x000000ff0200720c */ /* 0x000fe40003f06270 */
[----:B------:R-:W-:-:S04]  /*1020*/  IADD3 R2, PT, PT, R9, -0xfc, RZ ;  /* 0xffffff0409027810 */ /* 0x000fc80007ffe0ff */
[----:B------:R-:W-:-:S07]  /*1030*/  SHF.R.U32.HI R3, RZ, R2, R3 ;  /* 0x00000002ff037219 */ /* 0x000fce0000011603 */
[----:B------:R-:W-:-:S04]  /*1040*/  @!P0 IADD3 R3, PT, PT, R3, 0x1, RZ ;  /* 0x0000000103038810 */ /* 0x000fc80007ffe0ff */
[----:B------:R-:W-:-:S04]  /*1050*/  @!P1 SHF.L.U32 R3, R3, 0x1, RZ ;  /* 0x0000000103039819 */ /* 0x000fc800000006ff */
[----:B------:R-:W-:Y:S01]  /*1060*/  LOP3.LUT R3, R3, 0x80000000, R0, 0xf8, !PT ;  /* 0x8000000003037812 */ /* 0x000fe200078ef800 */
[----:B------:R-:W-:Y:S06]  /*1070*/  BRA `(.L_x_13) ;  /* 0x0000000000047947 */ /* 0x000fec0003800000 */
.L_x_14:
[----:B------:R0:W1:Y:S02]  /*1080*/  MUFU.RCP R3, R0 ;  /* 0x0000000000037308 */ /* 0x0000640000001000 */
.L_x_13:
[----:B------:R-:W-:Y:S05]  /*1090*/  BSYNC.RECONVERGENT B1 ;  /* 0x0000000000017941 */ /* 0x000fea0003800200 */
.L_x_11:
[----:B------:R-:W-:-:S04]  /*10a0*/  MOV R5, 0x0 ;  /* 0x0000000000057802 */ /* 0x000fc80000000f00 */
[----:B01----:R-:W-:Y:S05]  /*10b0*/  RET.REL.NODEC R4 `(_Z21matmul_sigmoid_kernelPKfS0_Pfiii) ;  /* 0xffffffec04d07950 */ /* 0x003fea0003c3ffff */
.L_x_15:
        /* <DEDUP_REMOVED lines=12> */
.L_x_16:


//--------------------- .nv.shared.reserved.0     --------------------------
	.section	.nv.shared.reserved.0,"aw",@nobits
	.weak		__nv_reservedSMEM_offset_0_alias
	.size		__nv_reservedSMEM_offset_0_alias, 0, 64
	.other		__nv_reservedSMEM_offset_0_alias,@"STO_CUDA_RESERVED_SHARED STV_DEFAULT"
__nv_reservedSMEM_offset_0_alias:
	.zero		0
	.zero		64


//--------------------- .nv.constant0._Z21frobenius_norm_kernelPKfPfii --------------------------
	.section	.nv.constant0._Z21frobenius_norm_kernelPKfPfii,"a",@progbits
	.sectionflags	@""
	.align	4
.nv.constant0._Z21frobenius_norm_kernelPKfPfii:
	.zero		920


//--------------------- .nv.constant0._Z15nll_loss_kernelPKfPKiPfi --------------------------
	.section	.nv.constant0._Z15nll_loss_kernelPKfPKiPfi,"a",@progbits
	.sectionflags	@""
	.align	4
.nv.constant0._Z15nll_loss_kernelPKfPKiPfi:
	.zero		924


//--------------------- .nv.constant0._Z21matmul_sigmoid_kernelPKfS0_Pfiii --------------------------
	.section	.nv.constant0._Z21matmul_sigmoid_kernelPKfS0_Pfiii,"a",@progbits
	.sectionflags	@""
	.align	4
.nv.constant0._Z21matmul_sigmoid_kernelPKfS0_Pfiii:
	.zero		932


//--------------------- SYMBOLS --------------------------

	.type		.nv.reservedSmem.offset0,@object
	.size		.nv.reservedSmem.offset0,0x4
